//
// Generated by NVIDIA NVVM Compiler
//
// Compiler Build ID: CL-36424714
// Cuda compilation tools, release 13.0, V13.0.88
// Based on NVVM 20.0.0
//

.version 9.0
.target sm_100
.address_size 64

	// .globl	_Z7get_setPKfPfi
.extern .func  (.param .b32 func_retval0) vprintf
(
	.param .b64 vprintf_param_0,
	.param .b64 vprintf_param_1
)
;
.global .align 4 .b8 precalc_xorwow_matrix[102400];
.global .align 4 .b8 precalc_xorwow_offset_matrix[102400];
.global .align 4 .b8 mrg32k3aM1[2304];
.global .align 4 .b8 mrg32k3aM2[2304];
.global .align 4 .b8 mrg32k3aM1SubSeq[2016];
.global .align 4 .b8 mrg32k3aM2SubSeq[2016];
.global .align 4 .b8 mrg32k3aM1Seq[2304];
.global .align 4 .b8 mrg32k3aM2Seq[2304];
.const .align 8 .b8 __cr_lgamma_table[72];
.global .align 1 .b8 $str[3] = {37, 100};
.global .align 1 .b8 $str$1[5] = {44, 32, 37, 100};
.global .align 1 .b8 $str$2[2] = {10};

.visible .entry _Z7get_setPKfPfi(
	.param .u64 .ptr .align 1 _Z7get_setPKfPfi_param_0,
	.param .u64 .ptr .align 1 _Z7get_setPKfPfi_param_1,
	.param .u32 _Z7get_setPKfPfi_param_2
)
{
	.local .align 8 .b8 	__local_depot0[56];
	.reg .b64 	%SP;
	.reg .b64 	%SPL;
	.reg .pred 	%p<164>;
	.reg .b32 	%r<1338>;
	.reg .b32 	%f<859>;
	.reg .b64 	%rd<312>;

	mov.u64 	%SPL, __local_depot0;
	cvta.local.u64 	%SP, %SPL;
	ld.param.u64 	%rd22, [_Z7get_setPKfPfi_param_0];
	ld.param.u64 	%rd23, [_Z7get_setPKfPfi_param_1];
	cvta.to.global.u64 	%rd1, %rd22;
	cvta.to.global.u64 	%rd2, %rd23;
	add.u64 	%rd3, %SPL, 0;
	add.u64 	%rd4, %SPL, 48;
	mov.u32 	%r650, %ntid.x;
	mov.u32 	%r651, %ctaid.x;
	mov.u32 	%r652, %tid.x;
	mad.lo.s32 	%r1, %r650, %r651, %r652;
	setp.gt.s32 	%p1, %r1, 0;
	@%p1 bra 	$L__BB0_234;
	mov.b32 	%r653, 1030246734;
	mov.b32 	%r654, 268656721;
	st.local.v2.u32 	[%rd3], {%r654, %r653};
	mov.b32 	%r655, -123459836;
	mov.b32 	%r656, 597086684;
	st.local.v2.u32 	[%rd3+8], {%r656, %r655};
	mov.b32 	%r657, 912573266;
	mov.b32 	%r658, -589760388;
	st.local.v2.u32 	[%rd3+16], {%r658, %r657};
	setp.eq.s32 	%p2, %r1, 0;
	@%p2 bra 	$L__BB0_116;
	cvt.s64.s32 	%rd310, %r1;
	mov.b32 	%r1034, 0;
	mov.u64 	%rd27, precalc_xorwow_matrix;
$L__BB0_3:
	mov.u64 	%rd6, %rd310;
	and.b64  	%rd7, %rd6, 3;
	setp.eq.s64 	%p3, %rd7, 0;
	@%p3 bra 	$L__BB0_115;
	mul.wide.u32 	%rd26, %r1034, 3200;
	add.s64 	%rd8, %rd27, %rd26;
	mov.b32 	%r1047, 0;
	mov.u32 	%r1048, %r1047;
	mov.u32 	%r1049, %r1047;
	mov.u32 	%r1050, %r1047;
	mov.u32 	%r1051, %r1047;
	mov.u32 	%r1040, %r1047;
$L__BB0_5:
	mul.wide.u32 	%rd28, %r1040, 4;
	add.s64 	%rd29, %rd3, %rd28;
	ld.local.u32 	%r9, [%rd29+4];
	shl.b32 	%r10, %r1040, 5;
	mov.b32 	%r1046, 0;
$L__BB0_6:
	.pragma "nounroll";
	shr.u32 	%r662, %r9, %r1046;
	and.b32  	%r663, %r662, 1;
	setp.eq.b32 	%p4, %r663, 1;
	not.pred 	%p5, %p4;
	add.s32 	%r664, %r10, %r1046;
	mul.lo.s32 	%r665, %r664, 5;
	mul.wide.u32 	%rd30, %r665, 4;
	add.s64 	%rd9, %rd8, %rd30;
	@%p5 bra 	$L__BB0_8;
	ld.global.u32 	%r666, [%rd9];
	xor.b32  	%r1051, %r1051, %r666;
	ld.global.u32 	%r667, [%rd9+4];
	xor.b32  	%r1050, %r1050, %r667;
	ld.global.u32 	%r668, [%rd9+8];
	xor.b32  	%r1049, %r1049, %r668;
	ld.global.u32 	%r669, [%rd9+12];
	xor.b32  	%r1048, %r1048, %r669;
	ld.global.u32 	%r670, [%rd9+16];
	xor.b32  	%r1047, %r1047, %r670;
$L__BB0_8:
	and.b32  	%r672, %r662, 2;
	setp.eq.s32 	%p6, %r672, 0;
	@%p6 bra 	$L__BB0_10;
	ld.global.u32 	%r673, [%rd9+20];
	xor.b32  	%r1051, %r1051, %r673;
	ld.global.u32 	%r674, [%rd9+24];
	xor.b32  	%r1050, %r1050, %r674;
	ld.global.u32 	%r675, [%rd9+28];
	xor.b32  	%r1049, %r1049, %r675;
	ld.global.u32 	%r676, [%rd9+32];
	xor.b32  	%r1048, %r1048, %r676;
	ld.global.u32 	%r677, [%rd9+36];
	xor.b32  	%r1047, %r1047, %r677;
$L__BB0_10:
	and.b32  	%r679, %r662, 4;
	setp.eq.s32 	%p7, %r679, 0;
	@%p7 bra 	$L__BB0_12;
	ld.global.u32 	%r680, [%rd9+40];
	xor.b32  	%r1051, %r1051, %r680;
	ld.global.u32 	%r681, [%rd9+44];
	xor.b32  	%r1050, %r1050, %r681;
	ld.global.u32 	%r682, [%rd9+48];
	xor.b32  	%r1049, %r1049, %r682;
	ld.global.u32 	%r683, [%rd9+52];
	xor.b32  	%r1048, %r1048, %r683;
	ld.global.u32 	%r684, [%rd9+56];
	xor.b32  	%r1047, %r1047, %r684;
$L__BB0_12:
	and.b32  	%r686, %r662, 8;
	setp.eq.s32 	%p8, %r686, 0;
	@%p8 bra 	$L__BB0_14;
	ld.global.u32 	%r687, [%rd9+60];
	xor.b32  	%r1051, %r1051, %r687;
	ld.global.u32 	%r688, [%rd9+64];
	xor.b32  	%r1050, %r1050, %r688;
	ld.global.u32 	%r689, [%rd9+68];
	xor.b32  	%r1049, %r1049, %r689;
	ld.global.u32 	%r690, [%rd9+72];
	xor.b32  	%r1048, %r1048, %r690;
	ld.global.u32 	%r691, [%rd9+76];
	xor.b32  	%r1047, %r1047, %r691;
$L__BB0_14:
	and.b32  	%r693, %r662, 16;
	setp.eq.s32 	%p9, %r693, 0;
	@%p9 bra 	$L__BB0_16;
	ld.global.u32 	%r694, [%rd9+80];
	xor.b32  	%r1051, %r1051, %r694;
	ld.global.u32 	%r695, [%rd9+84];
	xor.b32  	%r1050, %r1050, %r695;
	ld.global.u32 	%r696, [%rd9+88];
	xor.b32  	%r1049, %r1049, %r696;
	ld.global.u32 	%r697, [%rd9+92];
	xor.b32  	%r1048, %r1048, %r697;
	ld.global.u32 	%r698, [%rd9+96];
	xor.b32  	%r1047, %r1047, %r698;
$L__BB0_16:
	and.b32  	%r700, %r662, 32;
	setp.eq.s32 	%p10, %r700, 0;
	@%p10 bra 	$L__BB0_18;
	ld.global.u32 	%r701, [%rd9+100];
	xor.b32  	%r1051, %r1051, %r701;
	ld.global.u32 	%r702, [%rd9+104];
	xor.b32  	%r1050, %r1050, %r702;
	ld.global.u32 	%r703, [%rd9+108];
	xor.b32  	%r1049, %r1049, %r703;
	ld.global.u32 	%r704, [%rd9+112];
	xor.b32  	%r1048, %r1048, %r704;
	ld.global.u32 	%r705, [%rd9+116];
	xor.b32  	%r1047, %r1047, %r705;
$L__BB0_18:
	and.b32  	%r707, %r662, 64;
	setp.eq.s32 	%p11, %r707, 0;
	@%p11 bra 	$L__BB0_20;
	ld.global.u32 	%r708, [%rd9+120];
	xor.b32  	%r1051, %r1051, %r708;
	ld.global.u32 	%r709, [%rd9+124];
	xor.b32  	%r1050, %r1050, %r709;
	ld.global.u32 	%r710, [%rd9+128];
	xor.b32  	%r1049, %r1049, %r710;
	ld.global.u32 	%r711, [%rd9+132];
	xor.b32  	%r1048, %r1048, %r711;
	ld.global.u32 	%r712, [%rd9+136];
	xor.b32  	%r1047, %r1047, %r712;
$L__BB0_20:
	and.b32  	%r714, %r662, 128;
	setp.eq.s32 	%p12, %r714, 0;
	@%p12 bra 	$L__BB0_22;
	ld.global.u32 	%r715, [%rd9+140];
	xor.b32  	%r1051, %r1051, %r715;
	ld.global.u32 	%r716, [%rd9+144];
	xor.b32  	%r1050, %r1050, %r716;
	ld.global.u32 	%r717, [%rd9+148];
	xor.b32  	%r1049, %r1049, %r717;
	ld.global.u32 	%r718, [%rd9+152];
	xor.b32  	%r1048, %r1048, %r718;
	ld.global.u32 	%r719, [%rd9+156];
	xor.b32  	%r1047, %r1047, %r719;
$L__BB0_22:
	and.b32  	%r721, %r662, 256;
	setp.eq.s32 	%p13, %r721, 0;
	@%p13 bra 	$L__BB0_24;
	ld.global.u32 	%r722, [%rd9+160];
	xor.b32  	%r1051, %r1051, %r722;
	ld.global.u32 	%r723, [%rd9+164];
	xor.b32  	%r1050, %r1050, %r723;
	ld.global.u32 	%r724, [%rd9+168];
	xor.b32  	%r1049, %r1049, %r724;
	ld.global.u32 	%r725, [%rd9+172];
	xor.b32  	%r1048, %r1048, %r725;
	ld.global.u32 	%r726, [%rd9+176];
	xor.b32  	%r1047, %r1047, %r726;
$L__BB0_24:
	and.b32  	%r728, %r662, 512;
	setp.eq.s32 	%p14, %r728, 0;
	@%p14 bra 	$L__BB0_26;
	ld.global.u32 	%r729, [%rd9+180];
	xor.b32  	%r1051, %r1051, %r729;
	ld.global.u32 	%r730, [%rd9+184];
	xor.b32  	%r1050, %r1050, %r730;
	ld.global.u32 	%r731, [%rd9+188];
	xor.b32  	%r1049, %r1049, %r731;
	ld.global.u32 	%r732, [%rd9+192];
	xor.b32  	%r1048, %r1048, %r732;
	ld.global.u32 	%r733, [%rd9+196];
	xor.b32  	%r1047, %r1047, %r733;
$L__BB0_26:
	and.b32  	%r735, %r662, 1024;
	setp.eq.s32 	%p15, %r735, 0;
	@%p15 bra 	$L__BB0_28;
	ld.global.u32 	%r736, [%rd9+200];
	xor.b32  	%r1051, %r1051, %r736;
	ld.global.u32 	%r737, [%rd9+204];
	xor.b32  	%r1050, %r1050, %r737;
	ld.global.u32 	%r738, [%rd9+208];
	xor.b32  	%r1049, %r1049, %r738;
	ld.global.u32 	%r739, [%rd9+212];
	xor.b32  	%r1048, %r1048, %r739;
	ld.global.u32 	%r740, [%rd9+216];
	xor.b32  	%r1047, %r1047, %r740;
$L__BB0_28:
	and.b32  	%r742, %r662, 2048;
	setp.eq.s32 	%p16, %r742, 0;
	@%p16 bra 	$L__BB0_30;
	ld.global.u32 	%r743, [%rd9+220];
	xor.b32  	%r1051, %r1051, %r743;
	ld.global.u32 	%r744, [%rd9+224];
	xor.b32  	%r1050, %r1050, %r744;
	ld.global.u32 	%r745, [%rd9+228];
	xor.b32  	%r1049, %r1049, %r745;
	ld.global.u32 	%r746, [%rd9+232];
	xor.b32  	%r1048, %r1048, %r746;
	ld.global.u32 	%r747, [%rd9+236];
	xor.b32  	%r1047, %r1047, %r747;
$L__BB0_30:
	and.b32  	%r749, %r662, 4096;
	setp.eq.s32 	%p17, %r749, 0;
	@%p17 bra 	$L__BB0_32;
	ld.global.u32 	%r750, [%rd9+240];
	xor.b32  	%r1051, %r1051, %r750;
	ld.global.u32 	%r751, [%rd9+244];
	xor.b32  	%r1050, %r1050, %r751;
	ld.global.u32 	%r752, [%rd9+248];
	xor.b32  	%r1049, %r1049, %r752;
	ld.global.u32 	%r753, [%rd9+252];
	xor.b32  	%r1048, %r1048, %r753;
	ld.global.u32 	%r754, [%rd9+256];
	xor.b32  	%r1047, %r1047, %r754;
$L__BB0_32:
	and.b32  	%r756, %r662, 8192;
	setp.eq.s32 	%p18, %r756, 0;
	@%p18 bra 	$L__BB0_34;
	ld.global.u32 	%r757, [%rd9+260];
	xor.b32  	%r1051, %r1051, %r757;
	ld.global.u32 	%r758, [%rd9+264];
	xor.b32  	%r1050, %r1050, %r758;
	ld.global.u32 	%r759, [%rd9+268];
	xor.b32  	%r1049, %r1049, %r759;
	ld.global.u32 	%r760, [%rd9+272];
	xor.b32  	%r1048, %r1048, %r760;
	ld.global.u32 	%r761, [%rd9+276];
	xor.b32  	%r1047, %r1047, %r761;
$L__BB0_34:
	and.b32  	%r763, %r662, 16384;
	setp.eq.s32 	%p19, %r763, 0;
	@%p19 bra 	$L__BB0_36;
	ld.global.u32 	%r764, [%rd9+280];
	xor.b32  	%r1051, %r1051, %r764;
	ld.global.u32 	%r765, [%rd9+284];
	xor.b32  	%r1050, %r1050, %r765;
	ld.global.u32 	%r766, [%rd9+288];
	xor.b32  	%r1049, %r1049, %r766;
	ld.global.u32 	%r767, [%rd9+292];
	xor.b32  	%r1048, %r1048, %r767;
	ld.global.u32 	%r768, [%rd9+296];
	xor.b32  	%r1047, %r1047, %r768;
$L__BB0_36:
	and.b32  	%r770, %r662, 32768;
	setp.eq.s32 	%p20, %r770, 0;
	@%p20 bra 	$L__BB0_38;
	ld.global.u32 	%r771, [%rd9+300];
	xor.b32  	%r1051, %r1051, %r771;
	ld.global.u32 	%r772, [%rd9+304];
	xor.b32  	%r1050, %r1050, %r772;
	ld.global.u32 	%r773, [%rd9+308];
	xor.b32  	%r1049, %r1049, %r773;
	ld.global.u32 	%r774, [%rd9+312];
	xor.b32  	%r1048, %r1048, %r774;
	ld.global.u32 	%r775, [%rd9+316];
	xor.b32  	%r1047, %r1047, %r775;
$L__BB0_38:
	add.s32 	%r1046, %r1046, 16;
	setp.ne.s32 	%p21, %r1046, 32;
	@%p21 bra 	$L__BB0_6;
	mad.lo.s32 	%r776, %r1040, -31, %r10;
	add.s32 	%r1040, %r776, 1;
	setp.ne.s32 	%p22, %r1040, 5;
	@%p22 bra 	$L__BB0_5;
	st.local.u32 	[%rd3+4], %r1051;
	st.local.v2.u32 	[%rd3+8], {%r1050, %r1049};
	st.local.v2.u32 	[%rd3+16], {%r1048, %r1047};
	setp.eq.s64 	%p23, %rd7, 1;
	@%p23 bra 	$L__BB0_115;
	mov.b32 	%r1139, 0;
	mov.u32 	%r1140, %r1139;
	mov.u32 	%r1141, %r1139;
	mov.u32 	%r1142, %r1139;
	mov.u32 	%r1143, %r1139;
	mov.u32 	%r1132, %r1139;
$L__BB0_42:
	mul.wide.u32 	%rd31, %r1132, 4;
	add.s64 	%rd32, %rd3, %rd31;
	ld.local.u32 	%r185, [%rd32+4];
	shl.b32 	%r186, %r1132, 5;
	mov.b32 	%r1138, 0;
$L__BB0_43:
	.pragma "nounroll";
	shr.u32 	%r779, %r185, %r1138;
	and.b32  	%r780, %r779, 1;
	setp.eq.b32 	%p24, %r780, 1;
	not.pred 	%p25, %p24;
	add.s32 	%r781, %r186, %r1138;
	mul.lo.s32 	%r782, %r781, 5;
	mul.wide.u32 	%rd33, %r782, 4;
	add.s64 	%rd10, %rd8, %rd33;
	@%p25 bra 	$L__BB0_45;
	ld.global.u32 	%r783, [%rd10];
	xor.b32  	%r1143, %r1143, %r783;
	ld.global.u32 	%r784, [%rd10+4];
	xor.b32  	%r1142, %r1142, %r784;
	ld.global.u32 	%r785, [%rd10+8];
	xor.b32  	%r1141, %r1141, %r785;
	ld.global.u32 	%r786, [%rd10+12];
	xor.b32  	%r1140, %r1140, %r786;
	ld.global.u32 	%r787, [%rd10+16];
	xor.b32  	%r1139, %r1139, %r787;
$L__BB0_45:
	and.b32  	%r789, %r779, 2;
	setp.eq.s32 	%p26, %r789, 0;
	@%p26 bra 	$L__BB0_47;
	ld.global.u32 	%r790, [%rd10+20];
	xor.b32  	%r1143, %r1143, %r790;
	ld.global.u32 	%r791, [%rd10+24];
	xor.b32  	%r1142, %r1142, %r791;
	ld.global.u32 	%r792, [%rd10+28];
	xor.b32  	%r1141, %r1141, %r792;
	ld.global.u32 	%r793, [%rd10+32];
	xor.b32  	%r1140, %r1140, %r793;
	ld.global.u32 	%r794, [%rd10+36];
	xor.b32  	%r1139, %r1139, %r794;
$L__BB0_47:
	and.b32  	%r796, %r779, 4;
	setp.eq.s32 	%p27, %r796, 0;
	@%p27 bra 	$L__BB0_49;
	ld.global.u32 	%r797, [%rd10+40];
	xor.b32  	%r1143, %r1143, %r797;
	ld.global.u32 	%r798, [%rd10+44];
	xor.b32  	%r1142, %r1142, %r798;
	ld.global.u32 	%r799, [%rd10+48];
	xor.b32  	%r1141, %r1141, %r799;
	ld.global.u32 	%r800, [%rd10+52];
	xor.b32  	%r1140, %r1140, %r800;
	ld.global.u32 	%r801, [%rd10+56];
	xor.b32  	%r1139, %r1139, %r801;
$L__BB0_49:
	and.b32  	%r803, %r779, 8;
	setp.eq.s32 	%p28, %r803, 0;
	@%p28 bra 	$L__BB0_51;
	ld.global.u32 	%r804, [%rd10+60];
	xor.b32  	%r1143, %r1143, %r804;
	ld.global.u32 	%r805, [%rd10+64];
	xor.b32  	%r1142, %r1142, %r805;
	ld.global.u32 	%r806, [%rd10+68];
	xor.b32  	%r1141, %r1141, %r806;
	ld.global.u32 	%r807, [%rd10+72];
	xor.b32  	%r1140, %r1140, %r807;
	ld.global.u32 	%r808, [%rd10+76];
	xor.b32  	%r1139, %r1139, %r808;
$L__BB0_51:
	and.b32  	%r810, %r779, 16;
	setp.eq.s32 	%p29, %r810, 0;
	@%p29 bra 	$L__BB0_53;
	ld.global.u32 	%r811, [%rd10+80];
	xor.b32  	%r1143, %r1143, %r811;
	ld.global.u32 	%r812, [%rd10+84];
	xor.b32  	%r1142, %r1142, %r812;
	ld.global.u32 	%r813, [%rd10+88];
	xor.b32  	%r1141, %r1141, %r813;
	ld.global.u32 	%r814, [%rd10+92];
	xor.b32  	%r1140, %r1140, %r814;
	ld.global.u32 	%r815, [%rd10+96];
	xor.b32  	%r1139, %r1139, %r815;
$L__BB0_53:
	and.b32  	%r817, %r779, 32;
	setp.eq.s32 	%p30, %r817, 0;
	@%p30 bra 	$L__BB0_55;
	ld.global.u32 	%r818, [%rd10+100];
	xor.b32  	%r1143, %r1143, %r818;
	ld.global.u32 	%r819, [%rd10+104];
	xor.b32  	%r1142, %r1142, %r819;
	ld.global.u32 	%r820, [%rd10+108];
	xor.b32  	%r1141, %r1141, %r820;
	ld.global.u32 	%r821, [%rd10+112];
	xor.b32  	%r1140, %r1140, %r821;
	ld.global.u32 	%r822, [%rd10+116];
	xor.b32  	%r1139, %r1139, %r822;
$L__BB0_55:
	and.b32  	%r824, %r779, 64;
	setp.eq.s32 	%p31, %r824, 0;
	@%p31 bra 	$L__BB0_57;
	ld.global.u32 	%r825, [%rd10+120];
	xor.b32  	%r1143, %r1143, %r825;
	ld.global.u32 	%r826, [%rd10+124];
	xor.b32  	%r1142, %r1142, %r826;
	ld.global.u32 	%r827, [%rd10+128];
	xor.b32  	%r1141, %r1141, %r827;
	ld.global.u32 	%r828, [%rd10+132];
	xor.b32  	%r1140, %r1140, %r828;
	ld.global.u32 	%r829, [%rd10+136];
	xor.b32  	%r1139, %r1139, %r829;
$L__BB0_57:
	and.b32  	%r831, %r779, 128;
	setp.eq.s32 	%p32, %r831, 0;
	@%p32 bra 	$L__BB0_59;
	ld.global.u32 	%r832, [%rd10+140];
	xor.b32  	%r1143, %r1143, %r832;
	ld.global.u32 	%r833, [%rd10+144];
	xor.b32  	%r1142, %r1142, %r833;
	ld.global.u32 	%r834, [%rd10+148];
	xor.b32  	%r1141, %r1141, %r834;
	ld.global.u32 	%r835, [%rd10+152];
	xor.b32  	%r1140, %r1140, %r835;
	ld.global.u32 	%r836, [%rd10+156];
	xor.b32  	%r1139, %r1139, %r836;
$L__BB0_59:
	and.b32  	%r838, %r779, 256;
	setp.eq.s32 	%p33, %r838, 0;
	@%p33 bra 	$L__BB0_61;
	ld.global.u32 	%r839, [%rd10+160];
	xor.b32  	%r1143, %r1143, %r839;
	ld.global.u32 	%r840, [%rd10+164];
	xor.b32  	%r1142, %r1142, %r840;
	ld.global.u32 	%r841, [%rd10+168];
	xor.b32  	%r1141, %r1141, %r841;
	ld.global.u32 	%r842, [%rd10+172];
	xor.b32  	%r1140, %r1140, %r842;
	ld.global.u32 	%r843, [%rd10+176];
	xor.b32  	%r1139, %r1139, %r843;
$L__BB0_61:
	and.b32  	%r845, %r779, 512;
	setp.eq.s32 	%p34, %r845, 0;
	@%p34 bra 	$L__BB0_63;
	ld.global.u32 	%r846, [%rd10+180];
	xor.b32  	%r1143, %r1143, %r846;
	ld.global.u32 	%r847, [%rd10+184];
	xor.b32  	%r1142, %r1142, %r847;
	ld.global.u32 	%r848, [%rd10+188];
	xor.b32  	%r1141, %r1141, %r848;
	ld.global.u32 	%r849, [%rd10+192];
	xor.b32  	%r1140, %r1140, %r849;
	ld.global.u32 	%r850, [%rd10+196];
	xor.b32  	%r1139, %r1139, %r850;
$L__BB0_63:
	and.b32  	%r852, %r779, 1024;
	setp.eq.s32 	%p35, %r852, 0;
	@%p35 bra 	$L__BB0_65;
	ld.global.u32 	%r853, [%rd10+200];
	xor.b32  	%r1143, %r1143, %r853;
	ld.global.u32 	%r854, [%rd10+204];
	xor.b32  	%r1142, %r1142, %r854;
	ld.global.u32 	%r855, [%rd10+208];
	xor.b32  	%r1141, %r1141, %r855;
	ld.global.u32 	%r856, [%rd10+212];
	xor.b32  	%r1140, %r1140, %r856;
	ld.global.u32 	%r857, [%rd10+216];
	xor.b32  	%r1139, %r1139, %r857;
$L__BB0_65:
	and.b32  	%r859, %r779, 2048;
	setp.eq.s32 	%p36, %r859, 0;
	@%p36 bra 	$L__BB0_67;
	ld.global.u32 	%r860, [%rd10+220];
	xor.b32  	%r1143, %r1143, %r860;
	ld.global.u32 	%r861, [%rd10+224];
	xor.b32  	%r1142, %r1142, %r861;
	ld.global.u32 	%r862, [%rd10+228];
	xor.b32  	%r1141, %r1141, %r862;
	ld.global.u32 	%r863, [%rd10+232];
	xor.b32  	%r1140, %r1140, %r863;
	ld.global.u32 	%r864, [%rd10+236];
	xor.b32  	%r1139, %r1139, %r864;
$L__BB0_67:
	and.b32  	%r866, %r779, 4096;
	setp.eq.s32 	%p37, %r866, 0;
	@%p37 bra 	$L__BB0_69;
	ld.global.u32 	%r867, [%rd10+240];
	xor.b32  	%r1143, %r1143, %r867;
	ld.global.u32 	%r868, [%rd10+244];
	xor.b32  	%r1142, %r1142, %r868;
	ld.global.u32 	%r869, [%rd10+248];
	xor.b32  	%r1141, %r1141, %r869;
	ld.global.u32 	%r870, [%rd10+252];
	xor.b32  	%r1140, %r1140, %r870;
	ld.global.u32 	%r871, [%rd10+256];
	xor.b32  	%r1139, %r1139, %r871;
$L__BB0_69:
	and.b32  	%r873, %r779, 8192;
	setp.eq.s32 	%p38, %r873, 0;
	@%p38 bra 	$L__BB0_71;
	ld.global.u32 	%r874, [%rd10+260];
	xor.b32  	%r1143, %r1143, %r874;
	ld.global.u32 	%r875, [%rd10+264];
	xor.b32  	%r1142, %r1142, %r875;
	ld.global.u32 	%r876, [%rd10+268];
	xor.b32  	%r1141, %r1141, %r876;
	ld.global.u32 	%r877, [%rd10+272];
	xor.b32  	%r1140, %r1140, %r877;
	ld.global.u32 	%r878, [%rd10+276];
	xor.b32  	%r1139, %r1139, %r878;
$L__BB0_71:
	and.b32  	%r880, %r779, 16384;
	setp.eq.s32 	%p39, %r880, 0;
	@%p39 bra 	$L__BB0_73;
	ld.global.u32 	%r881, [%rd10+280];
	xor.b32  	%r1143, %r1143, %r881;
	ld.global.u32 	%r882, [%rd10+284];
	xor.b32  	%r1142, %r1142, %r882;
	ld.global.u32 	%r883, [%rd10+288];
	xor.b32  	%r1141, %r1141, %r883;
	ld.global.u32 	%r884, [%rd10+292];
	xor.b32  	%r1140, %r1140, %r884;
	ld.global.u32 	%r885, [%rd10+296];
	xor.b32  	%r1139, %r1139, %r885;
$L__BB0_73:
	and.b32  	%r887, %r779, 32768;
	setp.eq.s32 	%p40, %r887, 0;
	@%p40 bra 	$L__BB0_75;
	ld.global.u32 	%r888, [%rd10+300];
	xor.b32  	%r1143, %r1143, %r888;
	ld.global.u32 	%r889, [%rd10+304];
	xor.b32  	%r1142, %r1142, %r889;
	ld.global.u32 	%r890, [%rd10+308];
	xor.b32  	%r1141, %r1141, %r890;
	ld.global.u32 	%r891, [%rd10+312];
	xor.b32  	%r1140, %r1140, %r891;
	ld.global.u32 	%r892, [%rd10+316];
	xor.b32  	%r1139, %r1139, %r892;
$L__BB0_75:
	add.s32 	%r1138, %r1138, 16;
	setp.ne.s32 	%p41, %r1138, 32;
	@%p41 bra 	$L__BB0_43;
	mad.lo.s32 	%r893, %r1132, -31, %r186;
	add.s32 	%r1132, %r893, 1;
	setp.ne.s32 	%p42, %r1132, 5;
	@%p42 bra 	$L__BB0_42;
	st.local.u32 	[%rd3+4], %r1143;
	st.local.v2.u32 	[%rd3+8], {%r1142, %r1141};
	st.local.v2.u32 	[%rd3+16], {%r1140, %r1139};
	setp.ne.s64 	%p43, %rd7, 3;
	@%p43 bra 	$L__BB0_115;
	mov.b32 	%r1231, 0;
	mov.u32 	%r1232, %r1231;
	mov.u32 	%r1233, %r1231;
	mov.u32 	%r1234, %r1231;
	mov.u32 	%r1235, %r1231;
	mov.u32 	%r1224, %r1231;
$L__BB0_79:
	mul.wide.u32 	%rd34, %r1224, 4;
	add.s64 	%rd35, %rd3, %rd34;
	ld.local.u32 	%r361, [%rd35+4];
	shl.b32 	%r362, %r1224, 5;
	mov.b32 	%r1230, 0;
$L__BB0_80:
	.pragma "nounroll";
	shr.u32 	%r896, %r361, %r1230;
	and.b32  	%r897, %r896, 1;
	setp.eq.b32 	%p44, %r897, 1;
	not.pred 	%p45, %p44;
	add.s32 	%r898, %r362, %r1230;
	mul.lo.s32 	%r899, %r898, 5;
	mul.wide.u32 	%rd36, %r899, 4;
	add.s64 	%rd11, %rd8, %rd36;
	@%p45 bra 	$L__BB0_82;
	ld.global.u32 	%r900, [%rd11];
	xor.b32  	%r1235, %r1235, %r900;
	ld.global.u32 	%r901, [%rd11+4];
	xor.b32  	%r1234, %r1234, %r901;
	ld.global.u32 	%r902, [%rd11+8];
	xor.b32  	%r1233, %r1233, %r902;
	ld.global.u32 	%r903, [%rd11+12];
	xor.b32  	%r1232, %r1232, %r903;
	ld.global.u32 	%r904, [%rd11+16];
	xor.b32  	%r1231, %r1231, %r904;
$L__BB0_82:
	and.b32  	%r906, %r896, 2;
	setp.eq.s32 	%p46, %r906, 0;
	@%p46 bra 	$L__BB0_84;
	ld.global.u32 	%r907, [%rd11+20];
	xor.b32  	%r1235, %r1235, %r907;
	ld.global.u32 	%r908, [%rd11+24];
	xor.b32  	%r1234, %r1234, %r908;
	ld.global.u32 	%r909, [%rd11+28];
	xor.b32  	%r1233, %r1233, %r909;
	ld.global.u32 	%r910, [%rd11+32];
	xor.b32  	%r1232, %r1232, %r910;
	ld.global.u32 	%r911, [%rd11+36];
	xor.b32  	%r1231, %r1231, %r911;
$L__BB0_84:
	and.b32  	%r913, %r896, 4;
	setp.eq.s32 	%p47, %r913, 0;
	@%p47 bra 	$L__BB0_86;
	ld.global.u32 	%r914, [%rd11+40];
	xor.b32  	%r1235, %r1235, %r914;
	ld.global.u32 	%r915, [%rd11+44];
	xor.b32  	%r1234, %r1234, %r915;
	ld.global.u32 	%r916, [%rd11+48];
	xor.b32  	%r1233, %r1233, %r916;
	ld.global.u32 	%r917, [%rd11+52];
	xor.b32  	%r1232, %r1232, %r917;
	ld.global.u32 	%r918, [%rd11+56];
	xor.b32  	%r1231, %r1231, %r918;
$L__BB0_86:
	and.b32  	%r920, %r896, 8;
	setp.eq.s32 	%p48, %r920, 0;
	@%p48 bra 	$L__BB0_88;
	ld.global.u32 	%r921, [%rd11+60];
	xor.b32  	%r1235, %r1235, %r921;
	ld.global.u32 	%r922, [%rd11+64];
	xor.b32  	%r1234, %r1234, %r922;
	ld.global.u32 	%r923, [%rd11+68];
	xor.b32  	%r1233, %r1233, %r923;
	ld.global.u32 	%r924, [%rd11+72];
	xor.b32  	%r1232, %r1232, %r924;
	ld.global.u32 	%r925, [%rd11+76];
	xor.b32  	%r1231, %r1231, %r925;
$L__BB0_88:
	and.b32  	%r927, %r896, 16;
	setp.eq.s32 	%p49, %r927, 0;
	@%p49 bra 	$L__BB0_90;
	ld.global.u32 	%r928, [%rd11+80];
	xor.b32  	%r1235, %r1235, %r928;
	ld.global.u32 	%r929, [%rd11+84];
	xor.b32  	%r1234, %r1234, %r929;
	ld.global.u32 	%r930, [%rd11+88];
	xor.b32  	%r1233, %r1233, %r930;
	ld.global.u32 	%r931, [%rd11+92];
	xor.b32  	%r1232, %r1232, %r931;
	ld.global.u32 	%r932, [%rd11+96];
	xor.b32  	%r1231, %r1231, %r932;
$L__BB0_90:
	and.b32  	%r934, %r896, 32;
	setp.eq.s32 	%p50, %r934, 0;
	@%p50 bra 	$L__BB0_92;
	ld.global.u32 	%r935, [%rd11+100];
	xor.b32  	%r1235, %r1235, %r935;
	ld.global.u32 	%r936, [%rd11+104];
	xor.b32  	%r1234, %r1234, %r936;
	ld.global.u32 	%r937, [%rd11+108];
	xor.b32  	%r1233, %r1233, %r937;
	ld.global.u32 	%r938, [%rd11+112];
	xor.b32  	%r1232, %r1232, %r938;
	ld.global.u32 	%r939, [%rd11+116];
	xor.b32  	%r1231, %r1231, %r939;
$L__BB0_92:
	and.b32  	%r941, %r896, 64;
	setp.eq.s32 	%p51, %r941, 0;
	@%p51 bra 	$L__BB0_94;
	ld.global.u32 	%r942, [%rd11+120];
	xor.b32  	%r1235, %r1235, %r942;
	ld.global.u32 	%r943, [%rd11+124];
	xor.b32  	%r1234, %r1234, %r943;
	ld.global.u32 	%r944, [%rd11+128];
	xor.b32  	%r1233, %r1233, %r944;
	ld.global.u32 	%r945, [%rd11+132];
	xor.b32  	%r1232, %r1232, %r945;
	ld.global.u32 	%r946, [%rd11+136];
	xor.b32  	%r1231, %r1231, %r946;
$L__BB0_94:
	and.b32  	%r948, %r896, 128;
	setp.eq.s32 	%p52, %r948, 0;
	@%p52 bra 	$L__BB0_96;
	ld.global.u32 	%r949, [%rd11+140];
	xor.b32  	%r1235, %r1235, %r949;
	ld.global.u32 	%r950, [%rd11+144];
	xor.b32  	%r1234, %r1234, %r950;
	ld.global.u32 	%r951, [%rd11+148];
	xor.b32  	%r1233, %r1233, %r951;
	ld.global.u32 	%r952, [%rd11+152];
	xor.b32  	%r1232, %r1232, %r952;
	ld.global.u32 	%r953, [%rd11+156];
	xor.b32  	%r1231, %r1231, %r953;
$L__BB0_96:
	and.b32  	%r955, %r896, 256;
	setp.eq.s32 	%p53, %r955, 0;
	@%p53 bra 	$L__BB0_98;
	ld.global.u32 	%r956, [%rd11+160];
	xor.b32  	%r1235, %r1235, %r956;
	ld.global.u32 	%r957, [%rd11+164];
	xor.b32  	%r1234, %r1234, %r957;
	ld.global.u32 	%r958, [%rd11+168];
	xor.b32  	%r1233, %r1233, %r958;
	ld.global.u32 	%r959, [%rd11+172];
	xor.b32  	%r1232, %r1232, %r959;
	ld.global.u32 	%r960, [%rd11+176];
	xor.b32  	%r1231, %r1231, %r960;
$L__BB0_98:
	and.b32  	%r962, %r896, 512;
	setp.eq.s32 	%p54, %r962, 0;
	@%p54 bra 	$L__BB0_100;
	ld.global.u32 	%r963, [%rd11+180];
	xor.b32  	%r1235, %r1235, %r963;
	ld.global.u32 	%r964, [%rd11+184];
	xor.b32  	%r1234, %r1234, %r964;
	ld.global.u32 	%r965, [%rd11+188];
	xor.b32  	%r1233, %r1233, %r965;
	ld.global.u32 	%r966, [%rd11+192];
	xor.b32  	%r1232, %r1232, %r966;
	ld.global.u32 	%r967, [%rd11+196];
	xor.b32  	%r1231, %r1231, %r967;
$L__BB0_100:
	and.b32  	%r969, %r896, 1024;
	setp.eq.s32 	%p55, %r969, 0;
	@%p55 bra 	$L__BB0_102;
	ld.global.u32 	%r970, [%rd11+200];
	xor.b32  	%r1235, %r1235, %r970;
	ld.global.u32 	%r971, [%rd11+204];
	xor.b32  	%r1234, %r1234, %r971;
	ld.global.u32 	%r972, [%rd11+208];
	xor.b32  	%r1233, %r1233, %r972;
	ld.global.u32 	%r973, [%rd11+212];
	xor.b32  	%r1232, %r1232, %r973;
	ld.global.u32 	%r974, [%rd11+216];
	xor.b32  	%r1231, %r1231, %r974;
$L__BB0_102:
	and.b32  	%r976, %r896, 2048;
	setp.eq.s32 	%p56, %r976, 0;
	@%p56 bra 	$L__BB0_104;
	ld.global.u32 	%r977, [%rd11+220];
	xor.b32  	%r1235, %r1235, %r977;
	ld.global.u32 	%r978, [%rd11+224];
	xor.b32  	%r1234, %r1234, %r978;
	ld.global.u32 	%r979, [%rd11+228];
	xor.b32  	%r1233, %r1233, %r979;
	ld.global.u32 	%r980, [%rd11+232];
	xor.b32  	%r1232, %r1232, %r980;
	ld.global.u32 	%r981, [%rd11+236];
	xor.b32  	%r1231, %r1231, %r981;
$L__BB0_104:
	and.b32  	%r983, %r896, 4096;
	setp.eq.s32 	%p57, %r983, 0;
	@%p57 bra 	$L__BB0_106;
	ld.global.u32 	%r984, [%rd11+240];
	xor.b32  	%r1235, %r1235, %r984;
	ld.global.u32 	%r985, [%rd11+244];
	xor.b32  	%r1234, %r1234, %r985;
	ld.global.u32 	%r986, [%rd11+248];
	xor.b32  	%r1233, %r1233, %r986;
	ld.global.u32 	%r987, [%rd11+252];
	xor.b32  	%r1232, %r1232, %r987;
	ld.global.u32 	%r988, [%rd11+256];
	xor.b32  	%r1231, %r1231, %r988;
$L__BB0_106:
	and.b32  	%r990, %r896, 8192;
	setp.eq.s32 	%p58, %r990, 0;
	@%p58 bra 	$L__BB0_108;
	ld.global.u32 	%r991, [%rd11+260];
	xor.b32  	%r1235, %r1235, %r991;
	ld.global.u32 	%r992, [%rd11+264];
	xor.b32  	%r1234, %r1234, %r992;
	ld.global.u32 	%r993, [%rd11+268];
	xor.b32  	%r1233, %r1233, %r993;
	ld.global.u32 	%r994, [%rd11+272];
	xor.b32  	%r1232, %r1232, %r994;
	ld.global.u32 	%r995, [%rd11+276];
	xor.b32  	%r1231, %r1231, %r995;
$L__BB0_108:
	and.b32  	%r997, %r896, 16384;
	setp.eq.s32 	%p59, %r997, 0;
	@%p59 bra 	$L__BB0_110;
	ld.global.u32 	%r998, [%rd11+280];
	xor.b32  	%r1235, %r1235, %r998;
	ld.global.u32 	%r999, [%rd11+284];
	xor.b32  	%r1234, %r1234, %r999;
	ld.global.u32 	%r1000, [%rd11+288];
	xor.b32  	%r1233, %r1233, %r1000;
	ld.global.u32 	%r1001, [%rd11+292];
	xor.b32  	%r1232, %r1232, %r1001;
	ld.global.u32 	%r1002, [%rd11+296];
	xor.b32  	%r1231, %r1231, %r1002;
$L__BB0_110:
	and.b32  	%r1004, %r896, 32768;
	setp.eq.s32 	%p60, %r1004, 0;
	@%p60 bra 	$L__BB0_112;
	ld.global.u32 	%r1005, [%rd11+300];
	xor.b32  	%r1235, %r1235, %r1005;
	ld.global.u32 	%r1006, [%rd11+304];
	xor.b32  	%r1234, %r1234, %r1006;
	ld.global.u32 	%r1007, [%rd11+308];
	xor.b32  	%r1233, %r1233, %r1007;
	ld.global.u32 	%r1008, [%rd11+312];
	xor.b32  	%r1232, %r1232, %r1008;
	ld.global.u32 	%r1009, [%rd11+316];
	xor.b32  	%r1231, %r1231, %r1009;
$L__BB0_112:
	add.s32 	%r1230, %r1230, 16;
	setp.ne.s32 	%p61, %r1230, 32;
	@%p61 bra 	$L__BB0_80;
	mad.lo.s32 	%r1010, %r1224, -31, %r362;
	add.s32 	%r1224, %r1010, 1;
	setp.ne.s32 	%p62, %r1224, 5;
	@%p62 bra 	$L__BB0_79;
	st.local.u32 	[%rd3+4], %r1235;
	st.local.v2.u32 	[%rd3+8], {%r1234, %r1233};
	st.local.v2.u32 	[%rd3+16], {%r1232, %r1231};
$L__BB0_115:
	shr.u64 	%rd310, %rd6, 2;
	add.s32 	%r1034, %r1034, 1;
	setp.gt.u64 	%p63, %rd6, 3;
	@%p63 bra 	$L__BB0_3;
$L__BB0_116:
	mov.b32 	%r1316, 0;
	st.local.v2.u32 	[%rd3+24], {%r1316, %r1316};
	st.local.u32 	[%rd3+32], %r1316;
	mov.b64 	%rd37, 0;
	st.local.u64 	[%rd3+40], %rd37;
	add.s64 	%rd13, %rd1, 1024;
	mov.f32 	%f858, 0f00000000;
$L__BB0_117:
	mov.u32 	%r537, %r1316;
	mov.u32 	%r536, %r1336;
	mov.u32 	%r535, %r1332;
	mov.u32 	%r534, %r1328;
	mov.u32 	%r533, %r1324;
	mov.u32 	%r532, %r1320;
	mov.b32 	%r1317, 0;
	mov.u64 	%rd311, %rd13;
$L__BB0_118:
	ld.global.f32 	%f118, [%rd311+-1024];
	add.f32 	%f119, %f858, %f118;
	ld.global.f32 	%f120, [%rd311+-960];
	add.f32 	%f121, %f119, %f120;
	ld.global.f32 	%f122, [%rd311+-896];
	add.f32 	%f123, %f121, %f122;
	ld.global.f32 	%f124, [%rd311+-832];
	add.f32 	%f125, %f123, %f124;
	ld.global.f32 	%f126, [%rd311+-768];
	add.f32 	%f127, %f125, %f126;
	ld.global.f32 	%f128, [%rd311+-704];
	add.f32 	%f129, %f127, %f128;
	ld.global.f32 	%f130, [%rd311+-640];
	add.f32 	%f131, %f129, %f130;
	ld.global.f32 	%f132, [%rd311+-576];
	add.f32 	%f133, %f131, %f132;
	ld.global.f32 	%f134, [%rd311+-512];
	add.f32 	%f135, %f133, %f134;
	ld.global.f32 	%f136, [%rd311+-448];
	add.f32 	%f137, %f135, %f136;
	ld.global.f32 	%f138, [%rd311+-384];
	add.f32 	%f139, %f137, %f138;
	ld.global.f32 	%f140, [%rd311+-320];
	add.f32 	%f141, %f139, %f140;
	ld.global.f32 	%f142, [%rd311+-256];
	add.f32 	%f143, %f141, %f142;
	ld.global.f32 	%f144, [%rd311+-192];
	add.f32 	%f145, %f143, %f144;
	ld.global.f32 	%f146, [%rd311+-128];
	add.f32 	%f147, %f145, %f146;
	ld.global.f32 	%f148, [%rd311+-64];
	add.f32 	%f149, %f147, %f148;
	ld.global.f32 	%f150, [%rd311];
	add.f32 	%f151, %f149, %f150;
	ld.global.f32 	%f152, [%rd311+64];
	add.f32 	%f153, %f151, %f152;
	ld.global.f32 	%f154, [%rd311+128];
	add.f32 	%f155, %f153, %f154;
	ld.global.f32 	%f156, [%rd311+192];
	add.f32 	%f157, %f155, %f156;
	ld.global.f32 	%f158, [%rd311+256];
	add.f32 	%f159, %f157, %f158;
	ld.global.f32 	%f160, [%rd311+320];
	add.f32 	%f161, %f159, %f160;
	ld.global.f32 	%f162, [%rd311+384];
	add.f32 	%f163, %f161, %f162;
	ld.global.f32 	%f164, [%rd311+448];
	add.f32 	%f165, %f163, %f164;
	ld.global.f32 	%f166, [%rd311+512];
	add.f32 	%f167, %f165, %f166;
	ld.global.f32 	%f168, [%rd311+576];
	add.f32 	%f169, %f167, %f168;
	ld.global.f32 	%f170, [%rd311+640];
	add.f32 	%f171, %f169, %f170;
	ld.global.f32 	%f172, [%rd311+704];
	add.f32 	%f173, %f171, %f172;
	ld.global.f32 	%f174, [%rd311+768];
	add.f32 	%f175, %f173, %f174;
	ld.global.f32 	%f176, [%rd311+832];
	add.f32 	%f177, %f175, %f176;
	ld.global.f32 	%f178, [%rd311+896];
	add.f32 	%f179, %f177, %f178;
	ld.global.f32 	%f180, [%rd311+960];
	add.f32 	%f858, %f179, %f180;
	add.s32 	%r539, %r1317, 512;
	add.s64 	%rd311, %rd311, 2048;
	setp.lt.u32 	%p64, %r1317, 1572352;
	mov.u32 	%r1317, %r539;
	@%p64 bra 	$L__BB0_118;
	mov.b32 	%r1318, 0;
$L__BB0_120:
	mul.wide.u32 	%rd38, %r1318, 4;
	add.s64 	%rd39, %rd1, %rd38;
	ld.global.f32 	%f181, [%rd39];
	add.f32 	%f182, %f858, %f181;
	ld.global.f32 	%f183, [%rd39+64];
	add.f32 	%f184, %f182, %f183;
	ld.global.f32 	%f185, [%rd39+128];
	add.f32 	%f186, %f184, %f185;
	ld.global.f32 	%f187, [%rd39+192];
	add.f32 	%f188, %f186, %f187;
	ld.global.f32 	%f189, [%rd39+256];
	add.f32 	%f190, %f188, %f189;
	ld.global.f32 	%f191, [%rd39+320];
	add.f32 	%f192, %f190, %f191;
	ld.global.f32 	%f193, [%rd39+384];
	add.f32 	%f194, %f192, %f193;
	ld.global.f32 	%f195, [%rd39+448];
	add.f32 	%f196, %f194, %f195;
	ld.global.f32 	%f197, [%rd39+512];
	add.f32 	%f198, %f196, %f197;
	ld.global.f32 	%f199, [%rd39+576];
	add.f32 	%f200, %f198, %f199;
	ld.global.f32 	%f201, [%rd39+640];
	add.f32 	%f202, %f200, %f201;
	ld.global.f32 	%f203, [%rd39+704];
	add.f32 	%f204, %f202, %f203;
	ld.global.f32 	%f205, [%rd39+768];
	add.f32 	%f206, %f204, %f205;
	ld.global.f32 	%f207, [%rd39+832];
	add.f32 	%f208, %f206, %f207;
	ld.global.f32 	%f209, [%rd39+896];
	add.f32 	%f210, %f208, %f209;
	ld.global.f32 	%f211, [%rd39+960];
	add.f32 	%f212, %f210, %f211;
	ld.global.f32 	%f213, [%rd39+1024];
	add.f32 	%f214, %f212, %f213;
	ld.global.f32 	%f215, [%rd39+1088];
	add.f32 	%f216, %f214, %f215;
	ld.global.f32 	%f217, [%rd39+1152];
	add.f32 	%f218, %f216, %f217;
	ld.global.f32 	%f219, [%rd39+1216];
	add.f32 	%f220, %f218, %f219;
	ld.global.f32 	%f221, [%rd39+1280];
	add.f32 	%f222, %f220, %f221;
	ld.global.f32 	%f223, [%rd39+1344];
	add.f32 	%f224, %f222, %f223;
	ld.global.f32 	%f225, [%rd39+1408];
	add.f32 	%f226, %f224, %f225;
	ld.global.f32 	%f227, [%rd39+1472];
	add.f32 	%f228, %f226, %f227;
	ld.global.f32 	%f229, [%rd39+1536];
	add.f32 	%f230, %f228, %f229;
	ld.global.f32 	%f231, [%rd39+1600];
	add.f32 	%f232, %f230, %f231;
	ld.global.f32 	%f233, [%rd39+1664];
	add.f32 	%f234, %f232, %f233;
	ld.global.f32 	%f235, [%rd39+1728];
	add.f32 	%f236, %f234, %f235;
	ld.global.f32 	%f237, [%rd39+1792];
	add.f32 	%f238, %f236, %f237;
	ld.global.f32 	%f239, [%rd39+1856];
	add.f32 	%f240, %f238, %f239;
	ld.global.f32 	%f241, [%rd39+1920];
	add.f32 	%f242, %f240, %f241;
	ld.global.f32 	%f243, [%rd39+1984];
	add.f32 	%f858, %f242, %f243;
	add.s32 	%r541, %r1318, 512;
	setp.lt.u32 	%p65, %r1318, 1572352;
	mov.u32 	%r1318, %r541;
	@%p65 bra 	$L__BB0_120;
	mul.wide.u32 	%rd40, %r537, 4;
	add.s64 	%rd16, %rd2, %rd40;
	ld.global.f32 	%f244, [%rd16];
	add.f32 	%f245, %f858, %f244;
	add.f32 	%f842, %f245, %f244;
	mov.b32 	%r1319, 0;
$L__BB0_122:
	// begin inline asm
	mov.u64 	%rd41, %clock64;
	// end inline asm
	mul.wide.u32 	%rd43, %r1319, 4;
	add.s64 	%rd17, %rd1, %rd43;
	ld.global.f32 	%f246, [%rd17];
	add.f32 	%f842, %f842, %f246;
	// begin inline asm
	mov.u64 	%rd42, %clock64;
	// end inline asm
	sub.s64 	%rd44, %rd42, %rd41;
	setp.gt.s64 	%p66, %rd44, 350;
	mov.u32 	%r1320, %r1319;
	@%p66 bra 	$L__BB0_139;
	add.s32 	%r1320, %r1319, 32;
	// begin inline asm
	mov.u64 	%rd45, %clock64;
	// end inline asm
	ld.global.f32 	%f247, [%rd17+128];
	add.f32 	%f842, %f842, %f247;
	// begin inline asm
	mov.u64 	%rd46, %clock64;
	// end inline asm
	sub.s64 	%rd47, %rd46, %rd45;
	setp.gt.s64 	%p67, %rd47, 350;
	@%p67 bra 	$L__BB0_139;
	add.s32 	%r1320, %r1319, 64;
	// begin inline asm
	mov.u64 	%rd48, %clock64;
	// end inline asm
	ld.global.f32 	%f248, [%rd17+256];
	add.f32 	%f842, %f842, %f248;
	// begin inline asm
	mov.u64 	%rd49, %clock64;
	// end inline asm
	sub.s64 	%rd50, %rd49, %rd48;
	setp.gt.s64 	%p68, %rd50, 350;
	@%p68 bra 	$L__BB0_139;
	add.s32 	%r1320, %r1319, 96;
	// begin inline asm
	mov.u64 	%rd51, %clock64;
	// end inline asm
	ld.global.f32 	%f249, [%rd17+384];
	add.f32 	%f842, %f842, %f249;
	// begin inline asm
	mov.u64 	%rd52, %clock64;
	// end inline asm
	sub.s64 	%rd53, %rd52, %rd51;
	setp.gt.s64 	%p69, %rd53, 350;
	@%p69 bra 	$L__BB0_139;
	add.s32 	%r1320, %r1319, 128;
	// begin inline asm
	mov.u64 	%rd54, %clock64;
	// end inline asm
	ld.global.f32 	%f250, [%rd17+512];
	add.f32 	%f842, %f842, %f250;
	// begin inline asm
	mov.u64 	%rd55, %clock64;
	// end inline asm
	sub.s64 	%rd56, %rd55, %rd54;
	setp.gt.s64 	%p70, %rd56, 350;
	@%p70 bra 	$L__BB0_139;
	add.s32 	%r1320, %r1319, 160;
	// begin inline asm
	mov.u64 	%rd57, %clock64;
	// end inline asm
	ld.global.f32 	%f251, [%rd17+640];
	add.f32 	%f842, %f842, %f251;
	// begin inline asm
	mov.u64 	%rd58, %clock64;
	// end inline asm
	sub.s64 	%rd59, %rd58, %rd57;
	setp.gt.s64 	%p71, %rd59, 350;
	@%p71 bra 	$L__BB0_139;
	add.s32 	%r1320, %r1319, 192;
	// begin inline asm
	mov.u64 	%rd60, %clock64;
	// end inline asm
	ld.global.f32 	%f252, [%rd17+768];
	add.f32 	%f842, %f842, %f252;
	// begin inline asm
	mov.u64 	%rd61, %clock64;
	// end inline asm
	sub.s64 	%rd62, %rd61, %rd60;
	setp.gt.s64 	%p72, %rd62, 350;
	@%p72 bra 	$L__BB0_139;
	add.s32 	%r1320, %r1319, 224;
	// begin inline asm
	mov.u64 	%rd63, %clock64;
	// end inline asm
	ld.global.f32 	%f253, [%rd17+896];
	add.f32 	%f842, %f842, %f253;
	// begin inline asm
	mov.u64 	%rd64, %clock64;
	// end inline asm
	sub.s64 	%rd65, %rd64, %rd63;
	setp.gt.s64 	%p73, %rd65, 350;
	@%p73 bra 	$L__BB0_139;
	add.s32 	%r1320, %r1319, 256;
	// begin inline asm
	mov.u64 	%rd66, %clock64;
	// end inline asm
	ld.global.f32 	%f254, [%rd17+1024];
	add.f32 	%f842, %f842, %f254;
	// begin inline asm
	mov.u64 	%rd67, %clock64;
	// end inline asm
	sub.s64 	%rd68, %rd67, %rd66;
	setp.gt.s64 	%p74, %rd68, 350;
	@%p74 bra 	$L__BB0_139;
	add.s32 	%r1320, %r1319, 288;
	// begin inline asm
	mov.u64 	%rd69, %clock64;
	// end inline asm
	ld.global.f32 	%f255, [%rd17+1152];
	add.f32 	%f842, %f842, %f255;
	// begin inline asm
	mov.u64 	%rd70, %clock64;
	// end inline asm
	sub.s64 	%rd71, %rd70, %rd69;
	setp.gt.s64 	%p75, %rd71, 350;
	@%p75 bra 	$L__BB0_139;
	add.s32 	%r1320, %r1319, 320;
	// begin inline asm
	mov.u64 	%rd72, %clock64;
	// end inline asm
	ld.global.f32 	%f256, [%rd17+1280];
	add.f32 	%f842, %f842, %f256;
	// begin inline asm
	mov.u64 	%rd73, %clock64;
	// end inline asm
	sub.s64 	%rd74, %rd73, %rd72;
	setp.gt.s64 	%p76, %rd74, 350;
	@%p76 bra 	$L__BB0_139;
	add.s32 	%r1320, %r1319, 352;
	// begin inline asm
	mov.u64 	%rd75, %clock64;
	// end inline asm
	ld.global.f32 	%f257, [%rd17+1408];
	add.f32 	%f842, %f842, %f257;
	// begin inline asm
	mov.u64 	%rd76, %clock64;
	// end inline asm
	sub.s64 	%rd77, %rd76, %rd75;
	setp.gt.s64 	%p77, %rd77, 350;
	@%p77 bra 	$L__BB0_139;
	add.s32 	%r1320, %r1319, 384;
	// begin inline asm
	mov.u64 	%rd78, %clock64;
	// end inline asm
	ld.global.f32 	%f258, [%rd17+1536];
	add.f32 	%f842, %f842, %f258;
	// begin inline asm
	mov.u64 	%rd79, %clock64;
	// end inline asm
	sub.s64 	%rd80, %rd79, %rd78;
	setp.gt.s64 	%p78, %rd80, 350;
	@%p78 bra 	$L__BB0_139;
	add.s32 	%r1320, %r1319, 416;
	// begin inline asm
	mov.u64 	%rd81, %clock64;
	// end inline asm
	ld.global.f32 	%f259, [%rd17+1664];
	add.f32 	%f842, %f842, %f259;
	// begin inline asm
	mov.u64 	%rd82, %clock64;
	// end inline asm
	sub.s64 	%rd83, %rd82, %rd81;
	setp.gt.s64 	%p79, %rd83, 350;
	@%p79 bra 	$L__BB0_139;
	add.s32 	%r1320, %r1319, 448;
	// begin inline asm
	mov.u64 	%rd84, %clock64;
	// end inline asm
	ld.global.f32 	%f260, [%rd17+1792];
	add.f32 	%f842, %f842, %f260;
	// begin inline asm
	mov.u64 	%rd85, %clock64;
	// end inline asm
	sub.s64 	%rd86, %rd85, %rd84;
	setp.gt.s64 	%p80, %rd86, 350;
	@%p80 bra 	$L__BB0_139;
	add.s32 	%r1320, %r1319, 480;
	// begin inline asm
	mov.u64 	%rd87, %clock64;
	// end inline asm
	ld.global.f32 	%f261, [%rd17+1920];
	add.f32 	%f842, %f842, %f261;
	// begin inline asm
	mov.u64 	%rd88, %clock64;
	// end inline asm
	sub.s64 	%rd89, %rd88, %rd87;
	setp.gt.s64 	%p81, %rd89, 350;
	@%p81 bra 	$L__BB0_139;
	add.s32 	%r558, %r1319, 512;
	setp.lt.u32 	%p82, %r1319, 1572352;
	mov.u32 	%r1319, %r558;
	mov.u32 	%r1320, %r532;
	@%p82 bra 	$L__BB0_122;
$L__BB0_139:
	mov.b32 	%r1321, 0;
$L__BB0_140:
	mul.wide.u32 	%rd90, %r1321, 4;
	add.s64 	%rd91, %rd1, %rd90;
	ld.global.f32 	%f262, [%rd91];
	add.f32 	%f263, %f842, %f262;
	ld.global.f32 	%f264, [%rd91+64];
	add.f32 	%f265, %f263, %f264;
	ld.global.f32 	%f266, [%rd91+128];
	add.f32 	%f267, %f265, %f266;
	ld.global.f32 	%f268, [%rd91+192];
	add.f32 	%f269, %f267, %f268;
	ld.global.f32 	%f270, [%rd91+256];
	add.f32 	%f271, %f269, %f270;
	ld.global.f32 	%f272, [%rd91+320];
	add.f32 	%f273, %f271, %f272;
	ld.global.f32 	%f274, [%rd91+384];
	add.f32 	%f275, %f273, %f274;
	ld.global.f32 	%f276, [%rd91+448];
	add.f32 	%f277, %f275, %f276;
	ld.global.f32 	%f278, [%rd91+512];
	add.f32 	%f279, %f277, %f278;
	ld.global.f32 	%f280, [%rd91+576];
	add.f32 	%f281, %f279, %f280;
	ld.global.f32 	%f282, [%rd91+640];
	add.f32 	%f283, %f281, %f282;
	ld.global.f32 	%f284, [%rd91+704];
	add.f32 	%f285, %f283, %f284;
	ld.global.f32 	%f286, [%rd91+768];
	add.f32 	%f287, %f285, %f286;
	ld.global.f32 	%f288, [%rd91+832];
	add.f32 	%f289, %f287, %f288;
	ld.global.f32 	%f290, [%rd91+896];
	add.f32 	%f291, %f289, %f290;
	ld.global.f32 	%f292, [%rd91+960];
	add.f32 	%f293, %f291, %f292;
	ld.global.f32 	%f294, [%rd91+1024];
	add.f32 	%f295, %f293, %f294;
	ld.global.f32 	%f296, [%rd91+1088];
	add.f32 	%f297, %f295, %f296;
	ld.global.f32 	%f298, [%rd91+1152];
	add.f32 	%f299, %f297, %f298;
	ld.global.f32 	%f300, [%rd91+1216];
	add.f32 	%f301, %f299, %f300;
	ld.global.f32 	%f302, [%rd91+1280];
	add.f32 	%f303, %f301, %f302;
	ld.global.f32 	%f304, [%rd91+1344];
	add.f32 	%f305, %f303, %f304;
	ld.global.f32 	%f306, [%rd91+1408];
	add.f32 	%f307, %f305, %f306;
	ld.global.f32 	%f308, [%rd91+1472];
	add.f32 	%f309, %f307, %f308;
	ld.global.f32 	%f310, [%rd91+1536];
	add.f32 	%f311, %f309, %f310;
	ld.global.f32 	%f312, [%rd91+1600];
	add.f32 	%f313, %f311, %f312;
	ld.global.f32 	%f314, [%rd91+1664];
	add.f32 	%f315, %f313, %f314;
	ld.global.f32 	%f316, [%rd91+1728];
	add.f32 	%f317, %f315, %f316;
	ld.global.f32 	%f318, [%rd91+1792];
	add.f32 	%f319, %f317, %f318;
	ld.global.f32 	%f320, [%rd91+1856];
	add.f32 	%f321, %f319, %f320;
	ld.global.f32 	%f322, [%rd91+1920];
	add.f32 	%f323, %f321, %f322;
	ld.global.f32 	%f324, [%rd91+1984];
	add.f32 	%f842, %f323, %f324;
	add.s32 	%r561, %r1321, 512;
	setp.lt.u32 	%p83, %r1321, 1572352;
	mov.u32 	%r1321, %r561;
	@%p83 bra 	$L__BB0_140;
	mov.b32 	%r1322, 0;
$L__BB0_142:
	mul.wide.u32 	%rd92, %r1322, 4;
	add.s64 	%rd93, %rd1, %rd92;
	ld.global.f32 	%f325, [%rd93];
	add.f32 	%f326, %f842, %f325;
	ld.global.f32 	%f327, [%rd93+64];
	add.f32 	%f328, %f326, %f327;
	ld.global.f32 	%f329, [%rd93+128];
	add.f32 	%f330, %f328, %f329;
	ld.global.f32 	%f331, [%rd93+192];
	add.f32 	%f332, %f330, %f331;
	ld.global.f32 	%f333, [%rd93+256];
	add.f32 	%f334, %f332, %f333;
	ld.global.f32 	%f335, [%rd93+320];
	add.f32 	%f336, %f334, %f335;
	ld.global.f32 	%f337, [%rd93+384];
	add.f32 	%f338, %f336, %f337;
	ld.global.f32 	%f339, [%rd93+448];
	add.f32 	%f340, %f338, %f339;
	ld.global.f32 	%f341, [%rd93+512];
	add.f32 	%f342, %f340, %f341;
	ld.global.f32 	%f343, [%rd93+576];
	add.f32 	%f344, %f342, %f343;
	ld.global.f32 	%f345, [%rd93+640];
	add.f32 	%f346, %f344, %f345;
	ld.global.f32 	%f347, [%rd93+704];
	add.f32 	%f348, %f346, %f347;
	ld.global.f32 	%f349, [%rd93+768];
	add.f32 	%f350, %f348, %f349;
	ld.global.f32 	%f351, [%rd93+832];
	add.f32 	%f352, %f350, %f351;
	ld.global.f32 	%f353, [%rd93+896];
	add.f32 	%f354, %f352, %f353;
	ld.global.f32 	%f355, [%rd93+960];
	add.f32 	%f356, %f354, %f355;
	ld.global.f32 	%f357, [%rd93+1024];
	add.f32 	%f358, %f356, %f357;
	ld.global.f32 	%f359, [%rd93+1088];
	add.f32 	%f360, %f358, %f359;
	ld.global.f32 	%f361, [%rd93+1152];
	add.f32 	%f362, %f360, %f361;
	ld.global.f32 	%f363, [%rd93+1216];
	add.f32 	%f364, %f362, %f363;
	ld.global.f32 	%f365, [%rd93+1280];
	add.f32 	%f366, %f364, %f365;
	ld.global.f32 	%f367, [%rd93+1344];
	add.f32 	%f368, %f366, %f367;
	ld.global.f32 	%f369, [%rd93+1408];
	add.f32 	%f370, %f368, %f369;
	ld.global.f32 	%f371, [%rd93+1472];
	add.f32 	%f372, %f370, %f371;
	ld.global.f32 	%f373, [%rd93+1536];
	add.f32 	%f374, %f372, %f373;
	ld.global.f32 	%f375, [%rd93+1600];
	add.f32 	%f376, %f374, %f375;
	ld.global.f32 	%f377, [%rd93+1664];
	add.f32 	%f378, %f376, %f377;
	ld.global.f32 	%f379, [%rd93+1728];
	add.f32 	%f380, %f378, %f379;
	ld.global.f32 	%f381, [%rd93+1792];
	add.f32 	%f382, %f380, %f381;
	ld.global.f32 	%f383, [%rd93+1856];
	add.f32 	%f384, %f382, %f383;
	ld.global.f32 	%f385, [%rd93+1920];
	add.f32 	%f386, %f384, %f385;
	ld.global.f32 	%f387, [%rd93+1984];
	add.f32 	%f842, %f386, %f387;
	add.s32 	%r563, %r1322, 512;
	setp.lt.u32 	%p84, %r1322, 1572352;
	mov.u32 	%r1322, %r563;
	@%p84 bra 	$L__BB0_142;
	ld.global.f32 	%f388, [%rd16];
	add.f32 	%f389, %f842, %f388;
	add.f32 	%f846, %f389, %f388;
	mov.b32 	%r1323, 0;
$L__BB0_144:
	// begin inline asm
	mov.u64 	%rd94, %clock64;
	// end inline asm
	mul.wide.u32 	%rd96, %r1323, 4;
	add.s64 	%rd18, %rd1, %rd96;
	ld.global.f32 	%f390, [%rd18];
	add.f32 	%f846, %f846, %f390;
	// begin inline asm
	mov.u64 	%rd95, %clock64;
	// end inline asm
	sub.s64 	%rd97, %rd95, %rd94;
	setp.gt.s64 	%p85, %rd97, 350;
	mov.u32 	%r1324, %r1323;
	@%p85 bra 	$L__BB0_161;
	add.s32 	%r1324, %r1323, 32;
	// begin inline asm
	mov.u64 	%rd98, %clock64;
	// end inline asm
	ld.global.f32 	%f391, [%rd18+128];
	add.f32 	%f846, %f846, %f391;
	// begin inline asm
	mov.u64 	%rd99, %clock64;
	// end inline asm
	sub.s64 	%rd100, %rd99, %rd98;
	setp.gt.s64 	%p86, %rd100, 350;
	@%p86 bra 	$L__BB0_161;
	add.s32 	%r1324, %r1323, 64;
	// begin inline asm
	mov.u64 	%rd101, %clock64;
	// end inline asm
	ld.global.f32 	%f392, [%rd18+256];
	add.f32 	%f846, %f846, %f392;
	// begin inline asm
	mov.u64 	%rd102, %clock64;
	// end inline asm
	sub.s64 	%rd103, %rd102, %rd101;
	setp.gt.s64 	%p87, %rd103, 350;
	@%p87 bra 	$L__BB0_161;
	add.s32 	%r1324, %r1323, 96;
	// begin inline asm
	mov.u64 	%rd104, %clock64;
	// end inline asm
	ld.global.f32 	%f393, [%rd18+384];
	add.f32 	%f846, %f846, %f393;
	// begin inline asm
	mov.u64 	%rd105, %clock64;
	// end inline asm
	sub.s64 	%rd106, %rd105, %rd104;
	setp.gt.s64 	%p88, %rd106, 350;
	@%p88 bra 	$L__BB0_161;
	add.s32 	%r1324, %r1323, 128;
	// begin inline asm
	mov.u64 	%rd107, %clock64;
	// end inline asm
	ld.global.f32 	%f394, [%rd18+512];
	add.f32 	%f846, %f846, %f394;
	// begin inline asm
	mov.u64 	%rd108, %clock64;
	// end inline asm
	sub.s64 	%rd109, %rd108, %rd107;
	setp.gt.s64 	%p89, %rd109, 350;
	@%p89 bra 	$L__BB0_161;
	add.s32 	%r1324, %r1323, 160;
	// begin inline asm
	mov.u64 	%rd110, %clock64;
	// end inline asm
	ld.global.f32 	%f395, [%rd18+640];
	add.f32 	%f846, %f846, %f395;
	// begin inline asm
	mov.u64 	%rd111, %clock64;
	// end inline asm
	sub.s64 	%rd112, %rd111, %rd110;
	setp.gt.s64 	%p90, %rd112, 350;
	@%p90 bra 	$L__BB0_161;
	add.s32 	%r1324, %r1323, 192;
	// begin inline asm
	mov.u64 	%rd113, %clock64;
	// end inline asm
	ld.global.f32 	%f396, [%rd18+768];
	add.f32 	%f846, %f846, %f396;
	// begin inline asm
	mov.u64 	%rd114, %clock64;
	// end inline asm
	sub.s64 	%rd115, %rd114, %rd113;
	setp.gt.s64 	%p91, %rd115, 350;
	@%p91 bra 	$L__BB0_161;
	add.s32 	%r1324, %r1323, 224;
	// begin inline asm
	mov.u64 	%rd116, %clock64;
	// end inline asm
	ld.global.f32 	%f397, [%rd18+896];
	add.f32 	%f846, %f846, %f397;
	// begin inline asm
	mov.u64 	%rd117, %clock64;
	// end inline asm
	sub.s64 	%rd118, %rd117, %rd116;
	setp.gt.s64 	%p92, %rd118, 350;
	@%p92 bra 	$L__BB0_161;
	add.s32 	%r1324, %r1323, 256;
	// begin inline asm
	mov.u64 	%rd119, %clock64;
	// end inline asm
	ld.global.f32 	%f398, [%rd18+1024];
	add.f32 	%f846, %f846, %f398;
	// begin inline asm
	mov.u64 	%rd120, %clock64;
	// end inline asm
	sub.s64 	%rd121, %rd120, %rd119;
	setp.gt.s64 	%p93, %rd121, 350;
	@%p93 bra 	$L__BB0_161;
	add.s32 	%r1324, %r1323, 288;
	// begin inline asm
	mov.u64 	%rd122, %clock64;
	// end inline asm
	ld.global.f32 	%f399, [%rd18+1152];
	add.f32 	%f846, %f846, %f399;
	// begin inline asm
	mov.u64 	%rd123, %clock64;
	// end inline asm
	sub.s64 	%rd124, %rd123, %rd122;
	setp.gt.s64 	%p94, %rd124, 350;
	@%p94 bra 	$L__BB0_161;
	add.s32 	%r1324, %r1323, 320;
	// begin inline asm
	mov.u64 	%rd125, %clock64;
	// end inline asm
	ld.global.f32 	%f400, [%rd18+1280];
	add.f32 	%f846, %f846, %f400;
	// begin inline asm
	mov.u64 	%rd126, %clock64;
	// end inline asm
	sub.s64 	%rd127, %rd126, %rd125;
	setp.gt.s64 	%p95, %rd127, 350;
	@%p95 bra 	$L__BB0_161;
	add.s32 	%r1324, %r1323, 352;
	// begin inline asm
	mov.u64 	%rd128, %clock64;
	// end inline asm
	ld.global.f32 	%f401, [%rd18+1408];
	add.f32 	%f846, %f846, %f401;
	// begin inline asm
	mov.u64 	%rd129, %clock64;
	// end inline asm
	sub.s64 	%rd130, %rd129, %rd128;
	setp.gt.s64 	%p96, %rd130, 350;
	@%p96 bra 	$L__BB0_161;
	add.s32 	%r1324, %r1323, 384;
	// begin inline asm
	mov.u64 	%rd131, %clock64;
	// end inline asm
	ld.global.f32 	%f402, [%rd18+1536];
	add.f32 	%f846, %f846, %f402;
	// begin inline asm
	mov.u64 	%rd132, %clock64;
	// end inline asm
	sub.s64 	%rd133, %rd132, %rd131;
	setp.gt.s64 	%p97, %rd133, 350;
	@%p97 bra 	$L__BB0_161;
	add.s32 	%r1324, %r1323, 416;
	// begin inline asm
	mov.u64 	%rd134, %clock64;
	// end inline asm
	ld.global.f32 	%f403, [%rd18+1664];
	add.f32 	%f846, %f846, %f403;
	// begin inline asm
	mov.u64 	%rd135, %clock64;
	// end inline asm
	sub.s64 	%rd136, %rd135, %rd134;
	setp.gt.s64 	%p98, %rd136, 350;
	@%p98 bra 	$L__BB0_161;
	add.s32 	%r1324, %r1323, 448;
	// begin inline asm
	mov.u64 	%rd137, %clock64;
	// end inline asm
	ld.global.f32 	%f404, [%rd18+1792];
	add.f32 	%f846, %f846, %f404;
	// begin inline asm
	mov.u64 	%rd138, %clock64;
	// end inline asm
	sub.s64 	%rd139, %rd138, %rd137;
	setp.gt.s64 	%p99, %rd139, 350;
	@%p99 bra 	$L__BB0_161;
	add.s32 	%r1324, %r1323, 480;
	// begin inline asm
	mov.u64 	%rd140, %clock64;
	// end inline asm
	ld.global.f32 	%f405, [%rd18+1920];
	add.f32 	%f846, %f846, %f405;
	// begin inline asm
	mov.u64 	%rd141, %clock64;
	// end inline asm
	sub.s64 	%rd142, %rd141, %rd140;
	setp.gt.s64 	%p100, %rd142, 350;
	@%p100 bra 	$L__BB0_161;
	add.s32 	%r580, %r1323, 512;
	setp.lt.u32 	%p101, %r1323, 1572352;
	mov.u32 	%r1323, %r580;
	mov.u32 	%r1324, %r533;
	@%p101 bra 	$L__BB0_144;
$L__BB0_161:
	mov.b32 	%r1325, 0;
$L__BB0_162:
	mul.wide.u32 	%rd143, %r1325, 4;
	add.s64 	%rd144, %rd1, %rd143;
	ld.global.f32 	%f406, [%rd144];
	add.f32 	%f407, %f846, %f406;
	ld.global.f32 	%f408, [%rd144+64];
	add.f32 	%f409, %f407, %f408;
	ld.global.f32 	%f410, [%rd144+128];
	add.f32 	%f411, %f409, %f410;
	ld.global.f32 	%f412, [%rd144+192];
	add.f32 	%f413, %f411, %f412;
	ld.global.f32 	%f414, [%rd144+256];
	add.f32 	%f415, %f413, %f414;
	ld.global.f32 	%f416, [%rd144+320];
	add.f32 	%f417, %f415, %f416;
	ld.global.f32 	%f418, [%rd144+384];
	add.f32 	%f419, %f417, %f418;
	ld.global.f32 	%f420, [%rd144+448];
	add.f32 	%f421, %f419, %f420;
	ld.global.f32 	%f422, [%rd144+512];
	add.f32 	%f423, %f421, %f422;
	ld.global.f32 	%f424, [%rd144+576];
	add.f32 	%f425, %f423, %f424;
	ld.global.f32 	%f426, [%rd144+640];
	add.f32 	%f427, %f425, %f426;
	ld.global.f32 	%f428, [%rd144+704];
	add.f32 	%f429, %f427, %f428;
	ld.global.f32 	%f430, [%rd144+768];
	add.f32 	%f431, %f429, %f430;
	ld.global.f32 	%f432, [%rd144+832];
	add.f32 	%f433, %f431, %f432;
	ld.global.f32 	%f434, [%rd144+896];
	add.f32 	%f435, %f433, %f434;
	ld.global.f32 	%f436, [%rd144+960];
	add.f32 	%f437, %f435, %f436;
	ld.global.f32 	%f438, [%rd144+1024];
	add.f32 	%f439, %f437, %f438;
	ld.global.f32 	%f440, [%rd144+1088];
	add.f32 	%f441, %f439, %f440;
	ld.global.f32 	%f442, [%rd144+1152];
	add.f32 	%f443, %f441, %f442;
	ld.global.f32 	%f444, [%rd144+1216];
	add.f32 	%f445, %f443, %f444;
	ld.global.f32 	%f446, [%rd144+1280];
	add.f32 	%f447, %f445, %f446;
	ld.global.f32 	%f448, [%rd144+1344];
	add.f32 	%f449, %f447, %f448;
	ld.global.f32 	%f450, [%rd144+1408];
	add.f32 	%f451, %f449, %f450;
	ld.global.f32 	%f452, [%rd144+1472];
	add.f32 	%f453, %f451, %f452;
	ld.global.f32 	%f454, [%rd144+1536];
	add.f32 	%f455, %f453, %f454;
	ld.global.f32 	%f456, [%rd144+1600];
	add.f32 	%f457, %f455, %f456;
	ld.global.f32 	%f458, [%rd144+1664];
	add.f32 	%f459, %f457, %f458;
	ld.global.f32 	%f460, [%rd144+1728];
	add.f32 	%f461, %f459, %f460;
	ld.global.f32 	%f462, [%rd144+1792];
	add.f32 	%f463, %f461, %f462;
	ld.global.f32 	%f464, [%rd144+1856];
	add.f32 	%f465, %f463, %f464;
	ld.global.f32 	%f466, [%rd144+1920];
	add.f32 	%f467, %f465, %f466;
	ld.global.f32 	%f468, [%rd144+1984];
	add.f32 	%f846, %f467, %f468;
	add.s32 	%r583, %r1325, 512;
	setp.lt.u32 	%p102, %r1325, 1572352;
	mov.u32 	%r1325, %r583;
	@%p102 bra 	$L__BB0_162;
	mov.b32 	%r1326, 0;
$L__BB0_164:
	mul.wide.u32 	%rd145, %r1326, 4;
	add.s64 	%rd146, %rd1, %rd145;
	ld.global.f32 	%f469, [%rd146];
	add.f32 	%f470, %f846, %f469;
	ld.global.f32 	%f471, [%rd146+64];
	add.f32 	%f472, %f470, %f471;
	ld.global.f32 	%f473, [%rd146+128];
	add.f32 	%f474, %f472, %f473;
	ld.global.f32 	%f475, [%rd146+192];
	add.f32 	%f476, %f474, %f475;
	ld.global.f32 	%f477, [%rd146+256];
	add.f32 	%f478, %f476, %f477;
	ld.global.f32 	%f479, [%rd146+320];
	add.f32 	%f480, %f478, %f479;
	ld.global.f32 	%f481, [%rd146+384];
	add.f32 	%f482, %f480, %f481;
	ld.global.f32 	%f483, [%rd146+448];
	add.f32 	%f484, %f482, %f483;
	ld.global.f32 	%f485, [%rd146+512];
	add.f32 	%f486, %f484, %f485;
	ld.global.f32 	%f487, [%rd146+576];
	add.f32 	%f488, %f486, %f487;
	ld.global.f32 	%f489, [%rd146+640];
	add.f32 	%f490, %f488, %f489;
	ld.global.f32 	%f491, [%rd146+704];
	add.f32 	%f492, %f490, %f491;
	ld.global.f32 	%f493, [%rd146+768];
	add.f32 	%f494, %f492, %f493;
	ld.global.f32 	%f495, [%rd146+832];
	add.f32 	%f496, %f494, %f495;
	ld.global.f32 	%f497, [%rd146+896];
	add.f32 	%f498, %f496, %f497;
	ld.global.f32 	%f499, [%rd146+960];
	add.f32 	%f500, %f498, %f499;
	ld.global.f32 	%f501, [%rd146+1024];
	add.f32 	%f502, %f500, %f501;
	ld.global.f32 	%f503, [%rd146+1088];
	add.f32 	%f504, %f502, %f503;
	ld.global.f32 	%f505, [%rd146+1152];
	add.f32 	%f506, %f504, %f505;
	ld.global.f32 	%f507, [%rd146+1216];
	add.f32 	%f508, %f506, %f507;
	ld.global.f32 	%f509, [%rd146+1280];
	add.f32 	%f510, %f508, %f509;
	ld.global.f32 	%f511, [%rd146+1344];
	add.f32 	%f512, %f510, %f511;
	ld.global.f32 	%f513, [%rd146+1408];
	add.f32 	%f514, %f512, %f513;
	ld.global.f32 	%f515, [%rd146+1472];
	add.f32 	%f516, %f514, %f515;
	ld.global.f32 	%f517, [%rd146+1536];
	add.f32 	%f518, %f516, %f517;
	ld.global.f32 	%f519, [%rd146+1600];
	add.f32 	%f520, %f518, %f519;
	ld.global.f32 	%f521, [%rd146+1664];
	add.f32 	%f522, %f520, %f521;
	ld.global.f32 	%f523, [%rd146+1728];
	add.f32 	%f524, %f522, %f523;
	ld.global.f32 	%f525, [%rd146+1792];
	add.f32 	%f526, %f524, %f525;
	ld.global.f32 	%f527, [%rd146+1856];
	add.f32 	%f528, %f526, %f527;
	ld.global.f32 	%f529, [%rd146+1920];
	add.f32 	%f530, %f528, %f529;
	ld.global.f32 	%f531, [%rd146+1984];
	add.f32 	%f846, %f530, %f531;
	add.s32 	%r585, %r1326, 512;
	setp.lt.u32 	%p103, %r1326, 1572352;
	mov.u32 	%r1326, %r585;
	@%p103 bra 	$L__BB0_164;
	ld.global.f32 	%f532, [%rd16];
	add.f32 	%f533, %f846, %f532;
	add.f32 	%f850, %f533, %f532;
	mov.b32 	%r1327, 0;
$L__BB0_166:
	// begin inline asm
	mov.u64 	%rd147, %clock64;
	// end inline asm
	mul.wide.u32 	%rd149, %r1327, 4;
	add.s64 	%rd19, %rd1, %rd149;
	ld.global.f32 	%f534, [%rd19];
	add.f32 	%f850, %f850, %f534;
	// begin inline asm
	mov.u64 	%rd148, %clock64;
	// end inline asm
	sub.s64 	%rd150, %rd148, %rd147;
	setp.gt.s64 	%p104, %rd150, 350;
	mov.u32 	%r1328, %r1327;
	@%p104 bra 	$L__BB0_183;
	add.s32 	%r1328, %r1327, 32;
	// begin inline asm
	mov.u64 	%rd151, %clock64;
	// end inline asm
	ld.global.f32 	%f535, [%rd19+128];
	add.f32 	%f850, %f850, %f535;
	// begin inline asm
	mov.u64 	%rd152, %clock64;
	// end inline asm
	sub.s64 	%rd153, %rd152, %rd151;
	setp.gt.s64 	%p105, %rd153, 350;
	@%p105 bra 	$L__BB0_183;
	add.s32 	%r1328, %r1327, 64;
	// begin inline asm
	mov.u64 	%rd154, %clock64;
	// end inline asm
	ld.global.f32 	%f536, [%rd19+256];
	add.f32 	%f850, %f850, %f536;
	// begin inline asm
	mov.u64 	%rd155, %clock64;
	// end inline asm
	sub.s64 	%rd156, %rd155, %rd154;
	setp.gt.s64 	%p106, %rd156, 350;
	@%p106 bra 	$L__BB0_183;
	add.s32 	%r1328, %r1327, 96;
	// begin inline asm
	mov.u64 	%rd157, %clock64;
	// end inline asm
	ld.global.f32 	%f537, [%rd19+384];
	add.f32 	%f850, %f850, %f537;
	// begin inline asm
	mov.u64 	%rd158, %clock64;
	// end inline asm
	sub.s64 	%rd159, %rd158, %rd157;
	setp.gt.s64 	%p107, %rd159, 350;
	@%p107 bra 	$L__BB0_183;
	add.s32 	%r1328, %r1327, 128;
	// begin inline asm
	mov.u64 	%rd160, %clock64;
	// end inline asm
	ld.global.f32 	%f538, [%rd19+512];
	add.f32 	%f850, %f850, %f538;
	// begin inline asm
	mov.u64 	%rd161, %clock64;
	// end inline asm
	sub.s64 	%rd162, %rd161, %rd160;
	setp.gt.s64 	%p108, %rd162, 350;
	@%p108 bra 	$L__BB0_183;
	add.s32 	%r1328, %r1327, 160;
	// begin inline asm
	mov.u64 	%rd163, %clock64;
	// end inline asm
	ld.global.f32 	%f539, [%rd19+640];
	add.f32 	%f850, %f850, %f539;
	// begin inline asm
	mov.u64 	%rd164, %clock64;
	// end inline asm
	sub.s64 	%rd165, %rd164, %rd163;
	setp.gt.s64 	%p109, %rd165, 350;
	@%p109 bra 	$L__BB0_183;
	add.s32 	%r1328, %r1327, 192;
	// begin inline asm
	mov.u64 	%rd166, %clock64;
	// end inline asm
	ld.global.f32 	%f540, [%rd19+768];
	add.f32 	%f850, %f850, %f540;
	// begin inline asm
	mov.u64 	%rd167, %clock64;
	// end inline asm
	sub.s64 	%rd168, %rd167, %rd166;
	setp.gt.s64 	%p110, %rd168, 350;
	@%p110 bra 	$L__BB0_183;
	add.s32 	%r1328, %r1327, 224;
	// begin inline asm
	mov.u64 	%rd169, %clock64;
	// end inline asm
	ld.global.f32 	%f541, [%rd19+896];
	add.f32 	%f850, %f850, %f541;
	// begin inline asm
	mov.u64 	%rd170, %clock64;
	// end inline asm
	sub.s64 	%rd171, %rd170, %rd169;
	setp.gt.s64 	%p111, %rd171, 350;
	@%p111 bra 	$L__BB0_183;
	add.s32 	%r1328, %r1327, 256;
	// begin inline asm
	mov.u64 	%rd172, %clock64;
	// end inline asm
	ld.global.f32 	%f542, [%rd19+1024];
	add.f32 	%f850, %f850, %f542;
	// begin inline asm
	mov.u64 	%rd173, %clock64;
	// end inline asm
	sub.s64 	%rd174, %rd173, %rd172;
	setp.gt.s64 	%p112, %rd174, 350;
	@%p112 bra 	$L__BB0_183;
	add.s32 	%r1328, %r1327, 288;
	// begin inline asm
	mov.u64 	%rd175, %clock64;
	// end inline asm
	ld.global.f32 	%f543, [%rd19+1152];
	add.f32 	%f850, %f850, %f543;
	// begin inline asm
	mov.u64 	%rd176, %clock64;
	// end inline asm
	sub.s64 	%rd177, %rd176, %rd175;
	setp.gt.s64 	%p113, %rd177, 350;
	@%p113 bra 	$L__BB0_183;
	add.s32 	%r1328, %r1327, 320;
	// begin inline asm
	mov.u64 	%rd178, %clock64;
	// end inline asm
	ld.global.f32 	%f544, [%rd19+1280];
	add.f32 	%f850, %f850, %f544;
	// begin inline asm
	mov.u64 	%rd179, %clock64;
	// end inline asm
	sub.s64 	%rd180, %rd179, %rd178;
	setp.gt.s64 	%p114, %rd180, 350;
	@%p114 bra 	$L__BB0_183;
	add.s32 	%r1328, %r1327, 352;
	// begin inline asm
	mov.u64 	%rd181, %clock64;
	// end inline asm
	ld.global.f32 	%f545, [%rd19+1408];
	add.f32 	%f850, %f850, %f545;
	// begin inline asm
	mov.u64 	%rd182, %clock64;
	// end inline asm
	sub.s64 	%rd183, %rd182, %rd181;
	setp.gt.s64 	%p115, %rd183, 350;
	@%p115 bra 	$L__BB0_183;
	add.s32 	%r1328, %r1327, 384;
	// begin inline asm
	mov.u64 	%rd184, %clock64;
	// end inline asm
	ld.global.f32 	%f546, [%rd19+1536];
	add.f32 	%f850, %f850, %f546;
	// begin inline asm
	mov.u64 	%rd185, %clock64;
	// end inline asm
	sub.s64 	%rd186, %rd185, %rd184;
	setp.gt.s64 	%p116, %rd186, 350;
	@%p116 bra 	$L__BB0_183;
	add.s32 	%r1328, %r1327, 416;
	// begin inline asm
	mov.u64 	%rd187, %clock64;
	// end inline asm
	ld.global.f32 	%f547, [%rd19+1664];
	add.f32 	%f850, %f850, %f547;
	// begin inline asm
	mov.u64 	%rd188, %clock64;
	// end inline asm
	sub.s64 	%rd189, %rd188, %rd187;
	setp.gt.s64 	%p117, %rd189, 350;
	@%p117 bra 	$L__BB0_183;
	add.s32 	%r1328, %r1327, 448;
	// begin inline asm
	mov.u64 	%rd190, %clock64;
	// end inline asm
	ld.global.f32 	%f548, [%rd19+1792];
	add.f32 	%f850, %f850, %f548;
	// begin inline asm
	mov.u64 	%rd191, %clock64;
	// end inline asm
	sub.s64 	%rd192, %rd191, %rd190;
	setp.gt.s64 	%p118, %rd192, 350;
	@%p118 bra 	$L__BB0_183;
	add.s32 	%r1328, %r1327, 480;
	// begin inline asm
	mov.u64 	%rd193, %clock64;
	// end inline asm
	ld.global.f32 	%f549, [%rd19+1920];
	add.f32 	%f850, %f850, %f549;
	// begin inline asm
	mov.u64 	%rd194, %clock64;
	// end inline asm
	sub.s64 	%rd195, %rd194, %rd193;
	setp.gt.s64 	%p119, %rd195, 350;
	@%p119 bra 	$L__BB0_183;
	add.s32 	%r602, %r1327, 512;
	setp.lt.u32 	%p120, %r1327, 1572352;
	mov.u32 	%r1327, %r602;
	mov.u32 	%r1328, %r534;
	@%p120 bra 	$L__BB0_166;
$L__BB0_183:
	mov.b32 	%r1329, 0;
$L__BB0_184:
	mul.wide.u32 	%rd196, %r1329, 4;
	add.s64 	%rd197, %rd1, %rd196;
	ld.global.f32 	%f550, [%rd197];
	add.f32 	%f551, %f850, %f550;
	ld.global.f32 	%f552, [%rd197+64];
	add.f32 	%f553, %f551, %f552;
	ld.global.f32 	%f554, [%rd197+128];
	add.f32 	%f555, %f553, %f554;
	ld.global.f32 	%f556, [%rd197+192];
	add.f32 	%f557, %f555, %f556;
	ld.global.f32 	%f558, [%rd197+256];
	add.f32 	%f559, %f557, %f558;
	ld.global.f32 	%f560, [%rd197+320];
	add.f32 	%f561, %f559, %f560;
	ld.global.f32 	%f562, [%rd197+384];
	add.f32 	%f563, %f561, %f562;
	ld.global.f32 	%f564, [%rd197+448];
	add.f32 	%f565, %f563, %f564;
	ld.global.f32 	%f566, [%rd197+512];
	add.f32 	%f567, %f565, %f566;
	ld.global.f32 	%f568, [%rd197+576];
	add.f32 	%f569, %f567, %f568;
	ld.global.f32 	%f570, [%rd197+640];
	add.f32 	%f571, %f569, %f570;
	ld.global.f32 	%f572, [%rd197+704];
	add.f32 	%f573, %f571, %f572;
	ld.global.f32 	%f574, [%rd197+768];
	add.f32 	%f575, %f573, %f574;
	ld.global.f32 	%f576, [%rd197+832];
	add.f32 	%f577, %f575, %f576;
	ld.global.f32 	%f578, [%rd197+896];
	add.f32 	%f579, %f577, %f578;
	ld.global.f32 	%f580, [%rd197+960];
	add.f32 	%f581, %f579, %f580;
	ld.global.f32 	%f582, [%rd197+1024];
	add.f32 	%f583, %f581, %f582;
	ld.global.f32 	%f584, [%rd197+1088];
	add.f32 	%f585, %f583, %f584;
	ld.global.f32 	%f586, [%rd197+1152];
	add.f32 	%f587, %f585, %f586;
	ld.global.f32 	%f588, [%rd197+1216];
	add.f32 	%f589, %f587, %f588;
	ld.global.f32 	%f590, [%rd197+1280];
	add.f32 	%f591, %f589, %f590;
	ld.global.f32 	%f592, [%rd197+1344];
	add.f32 	%f593, %f591, %f592;
	ld.global.f32 	%f594, [%rd197+1408];
	add.f32 	%f595, %f593, %f594;
	ld.global.f32 	%f596, [%rd197+1472];
	add.f32 	%f597, %f595, %f596;
	ld.global.f32 	%f598, [%rd197+1536];
	add.f32 	%f599, %f597, %f598;
	ld.global.f32 	%f600, [%rd197+1600];
	add.f32 	%f601, %f599, %f600;
	ld.global.f32 	%f602, [%rd197+1664];
	add.f32 	%f603, %f601, %f602;
	ld.global.f32 	%f604, [%rd197+1728];
	add.f32 	%f605, %f603, %f604;
	ld.global.f32 	%f606, [%rd197+1792];
	add.f32 	%f607, %f605, %f606;
	ld.global.f32 	%f608, [%rd197+1856];
	add.f32 	%f609, %f607, %f608;
	ld.global.f32 	%f610, [%rd197+1920];
	add.f32 	%f611, %f609, %f610;
	ld.global.f32 	%f612, [%rd197+1984];
	add.f32 	%f850, %f611, %f612;
	add.s32 	%r605, %r1329, 512;
	setp.lt.u32 	%p121, %r1329, 1572352;
	mov.u32 	%r1329, %r605;
	@%p121 bra 	$L__BB0_184;
	mov.b32 	%r1330, 0;
$L__BB0_186:
	mul.wide.u32 	%rd198, %r1330, 4;
	add.s64 	%rd199, %rd1, %rd198;
	ld.global.f32 	%f613, [%rd199];
	add.f32 	%f614, %f850, %f613;
	ld.global.f32 	%f615, [%rd199+64];
	add.f32 	%f616, %f614, %f615;
	ld.global.f32 	%f617, [%rd199+128];
	add.f32 	%f618, %f616, %f617;
	ld.global.f32 	%f619, [%rd199+192];
	add.f32 	%f620, %f618, %f619;
	ld.global.f32 	%f621, [%rd199+256];
	add.f32 	%f622, %f620, %f621;
	ld.global.f32 	%f623, [%rd199+320];
	add.f32 	%f624, %f622, %f623;
	ld.global.f32 	%f625, [%rd199+384];
	add.f32 	%f626, %f624, %f625;
	ld.global.f32 	%f627, [%rd199+448];
	add.f32 	%f628, %f626, %f627;
	ld.global.f32 	%f629, [%rd199+512];
	add.f32 	%f630, %f628, %f629;
	ld.global.f32 	%f631, [%rd199+576];
	add.f32 	%f632, %f630, %f631;
	ld.global.f32 	%f633, [%rd199+640];
	add.f32 	%f634, %f632, %f633;
	ld.global.f32 	%f635, [%rd199+704];
	add.f32 	%f636, %f634, %f635;
	ld.global.f32 	%f637, [%rd199+768];
	add.f32 	%f638, %f636, %f637;
	ld.global.f32 	%f639, [%rd199+832];
	add.f32 	%f640, %f638, %f639;
	ld.global.f32 	%f641, [%rd199+896];
	add.f32 	%f642, %f640, %f641;
	ld.global.f32 	%f643, [%rd199+960];
	add.f32 	%f644, %f642, %f643;
	ld.global.f32 	%f645, [%rd199+1024];
	add.f32 	%f646, %f644, %f645;
	ld.global.f32 	%f647, [%rd199+1088];
	add.f32 	%f648, %f646, %f647;
	ld.global.f32 	%f649, [%rd199+1152];
	add.f32 	%f650, %f648, %f649;
	ld.global.f32 	%f651, [%rd199+1216];
	add.f32 	%f652, %f650, %f651;
	ld.global.f32 	%f653, [%rd199+1280];
	add.f32 	%f654, %f652, %f653;
	ld.global.f32 	%f655, [%rd199+1344];
	add.f32 	%f656, %f654, %f655;
	ld.global.f32 	%f657, [%rd199+1408];
	add.f32 	%f658, %f656, %f657;
	ld.global.f32 	%f659, [%rd199+1472];
	add.f32 	%f660, %f658, %f659;
	ld.global.f32 	%f661, [%rd199+1536];
	add.f32 	%f662, %f660, %f661;
	ld.global.f32 	%f663, [%rd199+1600];
	add.f32 	%f664, %f662, %f663;
	ld.global.f32 	%f665, [%rd199+1664];
	add.f32 	%f666, %f664, %f665;
	ld.global.f32 	%f667, [%rd199+1728];
	add.f32 	%f668, %f666, %f667;
	ld.global.f32 	%f669, [%rd199+1792];
	add.f32 	%f670, %f668, %f669;
	ld.global.f32 	%f671, [%rd199+1856];
	add.f32 	%f672, %f670, %f671;
	ld.global.f32 	%f673, [%rd199+1920];
	add.f32 	%f674, %f672, %f673;
	ld.global.f32 	%f675, [%rd199+1984];
	add.f32 	%f850, %f674, %f675;
	add.s32 	%r607, %r1330, 512;
	setp.lt.u32 	%p122, %r1330, 1572352;
	mov.u32 	%r1330, %r607;
	@%p122 bra 	$L__BB0_186;
	ld.global.f32 	%f676, [%rd16];
	add.f32 	%f677, %f850, %f676;
	add.f32 	%f854, %f677, %f676;
	mov.b32 	%r1331, 0;
$L__BB0_188:
	// begin inline asm
	mov.u64 	%rd200, %clock64;
	// end inline asm
	mul.wide.u32 	%rd202, %r1331, 4;
	add.s64 	%rd20, %rd1, %rd202;
	ld.global.f32 	%f678, [%rd20];
	add.f32 	%f854, %f854, %f678;
	// begin inline asm
	mov.u64 	%rd201, %clock64;
	// end inline asm
	sub.s64 	%rd203, %rd201, %rd200;
	setp.gt.s64 	%p123, %rd203, 350;
	mov.u32 	%r1332, %r1331;
	@%p123 bra 	$L__BB0_205;
	add.s32 	%r1332, %r1331, 32;
	// begin inline asm
	mov.u64 	%rd204, %clock64;
	// end inline asm
	ld.global.f32 	%f679, [%rd20+128];
	add.f32 	%f854, %f854, %f679;
	// begin inline asm
	mov.u64 	%rd205, %clock64;
	// end inline asm
	sub.s64 	%rd206, %rd205, %rd204;
	setp.gt.s64 	%p124, %rd206, 350;
	@%p124 bra 	$L__BB0_205;
	add.s32 	%r1332, %r1331, 64;
	// begin inline asm
	mov.u64 	%rd207, %clock64;
	// end inline asm
	ld.global.f32 	%f680, [%rd20+256];
	add.f32 	%f854, %f854, %f680;
	// begin inline asm
	mov.u64 	%rd208, %clock64;
	// end inline asm
	sub.s64 	%rd209, %rd208, %rd207;
	setp.gt.s64 	%p125, %rd209, 350;
	@%p125 bra 	$L__BB0_205;
	add.s32 	%r1332, %r1331, 96;
	// begin inline asm
	mov.u64 	%rd210, %clock64;
	// end inline asm
	ld.global.f32 	%f681, [%rd20+384];
	add.f32 	%f854, %f854, %f681;
	// begin inline asm
	mov.u64 	%rd211, %clock64;
	// end inline asm
	sub.s64 	%rd212, %rd211, %rd210;
	setp.gt.s64 	%p126, %rd212, 350;
	@%p126 bra 	$L__BB0_205;
	add.s32 	%r1332, %r1331, 128;
	// begin inline asm
	mov.u64 	%rd213, %clock64;
	// end inline asm
	ld.global.f32 	%f682, [%rd20+512];
	add.f32 	%f854, %f854, %f682;
	// begin inline asm
	mov.u64 	%rd214, %clock64;
	// end inline asm
	sub.s64 	%rd215, %rd214, %rd213;
	setp.gt.s64 	%p127, %rd215, 350;
	@%p127 bra 	$L__BB0_205;
	add.s32 	%r1332, %r1331, 160;
	// begin inline asm
	mov.u64 	%rd216, %clock64;
	// end inline asm
	ld.global.f32 	%f683, [%rd20+640];
	add.f32 	%f854, %f854, %f683;
	// begin inline asm
	mov.u64 	%rd217, %clock64;
	// end inline asm
	sub.s64 	%rd218, %rd217, %rd216;
	setp.gt.s64 	%p128, %rd218, 350;
	@%p128 bra 	$L__BB0_205;
	add.s32 	%r1332, %r1331, 192;
	// begin inline asm
	mov.u64 	%rd219, %clock64;
	// end inline asm
	ld.global.f32 	%f684, [%rd20+768];
	add.f32 	%f854, %f854, %f684;
	// begin inline asm
	mov.u64 	%rd220, %clock64;
	// end inline asm
	sub.s64 	%rd221, %rd220, %rd219;
	setp.gt.s64 	%p129, %rd221, 350;
	@%p129 bra 	$L__BB0_205;
	add.s32 	%r1332, %r1331, 224;
	// begin inline asm
	mov.u64 	%rd222, %clock64;
	// end inline asm
	ld.global.f32 	%f685, [%rd20+896];
	add.f32 	%f854, %f854, %f685;
	// begin inline asm
	mov.u64 	%rd223, %clock64;
	// end inline asm
	sub.s64 	%rd224, %rd223, %rd222;
	setp.gt.s64 	%p130, %rd224, 350;
	@%p130 bra 	$L__BB0_205;
	add.s32 	%r1332, %r1331, 256;
	// begin inline asm
	mov.u64 	%rd225, %clock64;
	// end inline asm
	ld.global.f32 	%f686, [%rd20+1024];
	add.f32 	%f854, %f854, %f686;
	// begin inline asm
	mov.u64 	%rd226, %clock64;
	// end inline asm
	sub.s64 	%rd227, %rd226, %rd225;
	setp.gt.s64 	%p131, %rd227, 350;
	@%p131 bra 	$L__BB0_205;
	add.s32 	%r1332, %r1331, 288;
	// begin inline asm
	mov.u64 	%rd228, %clock64;
	// end inline asm
	ld.global.f32 	%f687, [%rd20+1152];
	add.f32 	%f854, %f854, %f687;
	// begin inline asm
	mov.u64 	%rd229, %clock64;
	// end inline asm
	sub.s64 	%rd230, %rd229, %rd228;
	setp.gt.s64 	%p132, %rd230, 350;
	@%p132 bra 	$L__BB0_205;
	add.s32 	%r1332, %r1331, 320;
	// begin inline asm
	mov.u64 	%rd231, %clock64;
	// end inline asm
	ld.global.f32 	%f688, [%rd20+1280];
	add.f32 	%f854, %f854, %f688;
	// begin inline asm
	mov.u64 	%rd232, %clock64;
	// end inline asm
	sub.s64 	%rd233, %rd232, %rd231;
	setp.gt.s64 	%p133, %rd233, 350;
	@%p133 bra 	$L__BB0_205;
	add.s32 	%r1332, %r1331, 352;
	// begin inline asm
	mov.u64 	%rd234, %clock64;
	// end inline asm
	ld.global.f32 	%f689, [%rd20+1408];
	add.f32 	%f854, %f854, %f689;
	// begin inline asm
	mov.u64 	%rd235, %clock64;
	// end inline asm
	sub.s64 	%rd236, %rd235, %rd234;
	setp.gt.s64 	%p134, %rd236, 350;
	@%p134 bra 	$L__BB0_205;
	add.s32 	%r1332, %r1331, 384;
	// begin inline asm
	mov.u64 	%rd237, %clock64;
	// end inline asm
	ld.global.f32 	%f690, [%rd20+1536];
	add.f32 	%f854, %f854, %f690;
	// begin inline asm
	mov.u64 	%rd238, %clock64;
	// end inline asm
	sub.s64 	%rd239, %rd238, %rd237;
	setp.gt.s64 	%p135, %rd239, 350;
	@%p135 bra 	$L__BB0_205;
	add.s32 	%r1332, %r1331, 416;
	// begin inline asm
	mov.u64 	%rd240, %clock64;
	// end inline asm
	ld.global.f32 	%f691, [%rd20+1664];
	add.f32 	%f854, %f854, %f691;
	// begin inline asm
	mov.u64 	%rd241, %clock64;
	// end inline asm
	sub.s64 	%rd242, %rd241, %rd240;
	setp.gt.s64 	%p136, %rd242, 350;
	@%p136 bra 	$L__BB0_205;
	add.s32 	%r1332, %r1331, 448;
	// begin inline asm
	mov.u64 	%rd243, %clock64;
	// end inline asm
	ld.global.f32 	%f692, [%rd20+1792];
	add.f32 	%f854, %f854, %f692;
	// begin inline asm
	mov.u64 	%rd244, %clock64;
	// end inline asm
	sub.s64 	%rd245, %rd244, %rd243;
	setp.gt.s64 	%p137, %rd245, 350;
	@%p137 bra 	$L__BB0_205;
	add.s32 	%r1332, %r1331, 480;
	// begin inline asm
	mov.u64 	%rd246, %clock64;
	// end inline asm
	ld.global.f32 	%f693, [%rd20+1920];
	add.f32 	%f854, %f854, %f693;
	// begin inline asm
	mov.u64 	%rd247, %clock64;
	// end inline asm
	sub.s64 	%rd248, %rd247, %rd246;
	setp.gt.s64 	%p138, %rd248, 350;
	@%p138 bra 	$L__BB0_205;
	add.s32 	%r624, %r1331, 512;
	setp.lt.u32 	%p139, %r1331, 1572352;
	mov.u32 	%r1331, %r624;
	mov.u32 	%r1332, %r535;
	@%p139 bra 	$L__BB0_188;
$L__BB0_205:
	mov.b32 	%r1333, 0;
$L__BB0_206:
	mul.wide.u32 	%rd249, %r1333, 4;
	add.s64 	%rd250, %rd1, %rd249;
	ld.global.f32 	%f694, [%rd250];
	add.f32 	%f695, %f854, %f694;
	ld.global.f32 	%f696, [%rd250+64];
	add.f32 	%f697, %f695, %f696;
	ld.global.f32 	%f698, [%rd250+128];
	add.f32 	%f699, %f697, %f698;
	ld.global.f32 	%f700, [%rd250+192];
	add.f32 	%f701, %f699, %f700;
	ld.global.f32 	%f702, [%rd250+256];
	add.f32 	%f703, %f701, %f702;
	ld.global.f32 	%f704, [%rd250+320];
	add.f32 	%f705, %f703, %f704;
	ld.global.f32 	%f706, [%rd250+384];
	add.f32 	%f707, %f705, %f706;
	ld.global.f32 	%f708, [%rd250+448];
	add.f32 	%f709, %f707, %f708;
	ld.global.f32 	%f710, [%rd250+512];
	add.f32 	%f711, %f709, %f710;
	ld.global.f32 	%f712, [%rd250+576];
	add.f32 	%f713, %f711, %f712;
	ld.global.f32 	%f714, [%rd250+640];
	add.f32 	%f715, %f713, %f714;
	ld.global.f32 	%f716, [%rd250+704];
	add.f32 	%f717, %f715, %f716;
	ld.global.f32 	%f718, [%rd250+768];
	add.f32 	%f719, %f717, %f718;
	ld.global.f32 	%f720, [%rd250+832];
	add.f32 	%f721, %f719, %f720;
	ld.global.f32 	%f722, [%rd250+896];
	add.f32 	%f723, %f721, %f722;
	ld.global.f32 	%f724, [%rd250+960];
	add.f32 	%f725, %f723, %f724;
	ld.global.f32 	%f726, [%rd250+1024];
	add.f32 	%f727, %f725, %f726;
	ld.global.f32 	%f728, [%rd250+1088];
	add.f32 	%f729, %f727, %f728;
	ld.global.f32 	%f730, [%rd250+1152];
	add.f32 	%f731, %f729, %f730;
	ld.global.f32 	%f732, [%rd250+1216];
	add.f32 	%f733, %f731, %f732;
	ld.global.f32 	%f734, [%rd250+1280];
	add.f32 	%f735, %f733, %f734;
	ld.global.f32 	%f736, [%rd250+1344];
	add.f32 	%f737, %f735, %f736;
	ld.global.f32 	%f738, [%rd250+1408];
	add.f32 	%f739, %f737, %f738;
	ld.global.f32 	%f740, [%rd250+1472];
	add.f32 	%f741, %f739, %f740;
	ld.global.f32 	%f742, [%rd250+1536];
	add.f32 	%f743, %f741, %f742;
	ld.global.f32 	%f744, [%rd250+1600];
	add.f32 	%f745, %f743, %f744;
	ld.global.f32 	%f746, [%rd250+1664];
	add.f32 	%f747, %f745, %f746;
	ld.global.f32 	%f748, [%rd250+1728];
	add.f32 	%f749, %f747, %f748;
	ld.global.f32 	%f750, [%rd250+1792];
	add.f32 	%f751, %f749, %f750;
	ld.global.f32 	%f752, [%rd250+1856];
	add.f32 	%f753, %f751, %f752;
	ld.global.f32 	%f754, [%rd250+1920];
	add.f32 	%f755, %f753, %f754;
	ld.global.f32 	%f756, [%rd250+1984];
	add.f32 	%f854, %f755, %f756;
	add.s32 	%r627, %r1333, 512;
	setp.lt.u32 	%p140, %r1333, 1572352;
	mov.u32 	%r1333, %r627;
	@%p140 bra 	$L__BB0_206;
	mov.b32 	%r1334, 0;
$L__BB0_208:
	mul.wide.u32 	%rd251, %r1334, 4;
	add.s64 	%rd252, %rd1, %rd251;
	ld.global.f32 	%f757, [%rd252];
	add.f32 	%f758, %f854, %f757;
	ld.global.f32 	%f759, [%rd252+64];
	add.f32 	%f760, %f758, %f759;
	ld.global.f32 	%f761, [%rd252+128];
	add.f32 	%f762, %f760, %f761;
	ld.global.f32 	%f763, [%rd252+192];
	add.f32 	%f764, %f762, %f763;
	ld.global.f32 	%f765, [%rd252+256];
	add.f32 	%f766, %f764, %f765;
	ld.global.f32 	%f767, [%rd252+320];
	add.f32 	%f768, %f766, %f767;
	ld.global.f32 	%f769, [%rd252+384];
	add.f32 	%f770, %f768, %f769;
	ld.global.f32 	%f771, [%rd252+448];
	add.f32 	%f772, %f770, %f771;
	ld.global.f32 	%f773, [%rd252+512];
	add.f32 	%f774, %f772, %f773;
	ld.global.f32 	%f775, [%rd252+576];
	add.f32 	%f776, %f774, %f775;
	ld.global.f32 	%f777, [%rd252+640];
	add.f32 	%f778, %f776, %f777;
	ld.global.f32 	%f779, [%rd252+704];
	add.f32 	%f780, %f778, %f779;
	ld.global.f32 	%f781, [%rd252+768];
	add.f32 	%f782, %f780, %f781;
	ld.global.f32 	%f783, [%rd252+832];
	add.f32 	%f784, %f782, %f783;
	ld.global.f32 	%f785, [%rd252+896];
	add.f32 	%f786, %f784, %f785;
	ld.global.f32 	%f787, [%rd252+960];
	add.f32 	%f788, %f786, %f787;
	ld.global.f32 	%f789, [%rd252+1024];
	add.f32 	%f790, %f788, %f789;
	ld.global.f32 	%f791, [%rd252+1088];
	add.f32 	%f792, %f790, %f791;
	ld.global.f32 	%f793, [%rd252+1152];
	add.f32 	%f794, %f792, %f793;
	ld.global.f32 	%f795, [%rd252+1216];
	add.f32 	%f796, %f794, %f795;
	ld.global.f32 	%f797, [%rd252+1280];
	add.f32 	%f798, %f796, %f797;
	ld.global.f32 	%f799, [%rd252+1344];
	add.f32 	%f800, %f798, %f799;
	ld.global.f32 	%f801, [%rd252+1408];
	add.f32 	%f802, %f800, %f801;
	ld.global.f32 	%f803, [%rd252+1472];
	add.f32 	%f804, %f802, %f803;
	ld.global.f32 	%f805, [%rd252+1536];
	add.f32 	%f806, %f804, %f805;
	ld.global.f32 	%f807, [%rd252+1600];
	add.f32 	%f808, %f806, %f807;
	ld.global.f32 	%f809, [%rd252+1664];
	add.f32 	%f810, %f808, %f809;
	ld.global.f32 	%f811, [%rd252+1728];
	add.f32 	%f812, %f810, %f811;
	ld.global.f32 	%f813, [%rd252+1792];
	add.f32 	%f814, %f812, %f813;
	ld.global.f32 	%f815, [%rd252+1856];
	add.f32 	%f816, %f814, %f815;
	ld.global.f32 	%f817, [%rd252+1920];
	add.f32 	%f818, %f816, %f817;
	ld.global.f32 	%f819, [%rd252+1984];
	add.f32 	%f854, %f818, %f819;
	add.s32 	%r629, %r1334, 512;
	setp.lt.u32 	%p141, %r1334, 1572352;
	mov.u32 	%r1334, %r629;
	@%p141 bra 	$L__BB0_208;
	ld.global.f32 	%f820, [%rd16];
	add.f32 	%f821, %f854, %f820;
	add.f32 	%f858, %f821, %f820;
	mov.b32 	%r1335, 0;
$L__BB0_210:
	// begin inline asm
	mov.u64 	%rd253, %clock64;
	// end inline asm
	mul.wide.u32 	%rd255, %r1335, 4;
	add.s64 	%rd21, %rd1, %rd255;
	ld.global.f32 	%f822, [%rd21];
	add.f32 	%f858, %f858, %f822;
	// begin inline asm
	mov.u64 	%rd254, %clock64;
	// end inline asm
	sub.s64 	%rd256, %rd254, %rd253;
	setp.gt.s64 	%p142, %rd256, 350;
	mov.u32 	%r1336, %r1335;
	@%p142 bra 	$L__BB0_227;
	add.s32 	%r1336, %r1335, 32;
	// begin inline asm
	mov.u64 	%rd257, %clock64;
	// end inline asm
	ld.global.f32 	%f823, [%rd21+128];
	add.f32 	%f858, %f858, %f823;
	// begin inline asm
	mov.u64 	%rd258, %clock64;
	// end inline asm
	sub.s64 	%rd259, %rd258, %rd257;
	setp.gt.s64 	%p143, %rd259, 350;
	@%p143 bra 	$L__BB0_227;
	add.s32 	%r1336, %r1335, 64;
	// begin inline asm
	mov.u64 	%rd260, %clock64;
	// end inline asm
	ld.global.f32 	%f824, [%rd21+256];
	add.f32 	%f858, %f858, %f824;
	// begin inline asm
	mov.u64 	%rd261, %clock64;
	// end inline asm
	sub.s64 	%rd262, %rd261, %rd260;
	setp.gt.s64 	%p144, %rd262, 350;
	@%p144 bra 	$L__BB0_227;
	add.s32 	%r1336, %r1335, 96;
	// begin inline asm
	mov.u64 	%rd263, %clock64;
	// end inline asm
	ld.global.f32 	%f825, [%rd21+384];
	add.f32 	%f858, %f858, %f825;
	// begin inline asm
	mov.u64 	%rd264, %clock64;
	// end inline asm
	sub.s64 	%rd265, %rd264, %rd263;
	setp.gt.s64 	%p145, %rd265, 350;
	@%p145 bra 	$L__BB0_227;
	add.s32 	%r1336, %r1335, 128;
	// begin inline asm
	mov.u64 	%rd266, %clock64;
	// end inline asm
	ld.global.f32 	%f826, [%rd21+512];
	add.f32 	%f858, %f858, %f826;
	// begin inline asm
	mov.u64 	%rd267, %clock64;
	// end inline asm
	sub.s64 	%rd268, %rd267, %rd266;
	setp.gt.s64 	%p146, %rd268, 350;
	@%p146 bra 	$L__BB0_227;
	add.s32 	%r1336, %r1335, 160;
	// begin inline asm
	mov.u64 	%rd269, %clock64;
	// end inline asm
	ld.global.f32 	%f827, [%rd21+640];
	add.f32 	%f858, %f858, %f827;
	// begin inline asm
	mov.u64 	%rd270, %clock64;
	// end inline asm
	sub.s64 	%rd271, %rd270, %rd269;
	setp.gt.s64 	%p147, %rd271, 350;
	@%p147 bra 	$L__BB0_227;
	add.s32 	%r1336, %r1335, 192;
	// begin inline asm
	mov.u64 	%rd272, %clock64;
	// end inline asm
	ld.global.f32 	%f828, [%rd21+768];
	add.f32 	%f858, %f858, %f828;
	// begin inline asm
	mov.u64 	%rd273, %clock64;
	// end inline asm
	sub.s64 	%rd274, %rd273, %rd272;
	setp.gt.s64 	%p148, %rd274, 350;
	@%p148 bra 	$L__BB0_227;
	add.s32 	%r1336, %r1335, 224;
	// begin inline asm
	mov.u64 	%rd275, %clock64;
	// end inline asm
	ld.global.f32 	%f829, [%rd21+896];
	add.f32 	%f858, %f858, %f829;
	// begin inline asm
	mov.u64 	%rd276, %clock64;
	// end inline asm
	sub.s64 	%rd277, %rd276, %rd275;
	setp.gt.s64 	%p149, %rd277, 350;
	@%p149 bra 	$L__BB0_227;
	add.s32 	%r1336, %r1335, 256;
	// begin inline asm
	mov.u64 	%rd278, %clock64;
	// end inline asm
	ld.global.f32 	%f830, [%rd21+1024];
	add.f32 	%f858, %f858, %f830;
	// begin inline asm
	mov.u64 	%rd279, %clock64;
	// end inline asm
	sub.s64 	%rd280, %rd279, %rd278;
	setp.gt.s64 	%p150, %rd280, 350;
	@%p150 bra 	$L__BB0_227;
	add.s32 	%r1336, %r1335, 288;
	// begin inline asm
	mov.u64 	%rd281, %clock64;
	// end inline asm
	ld.global.f32 	%f831, [%rd21+1152];
	add.f32 	%f858, %f858, %f831;
	// begin inline asm
	mov.u64 	%rd282, %clock64;
	// end inline asm
	sub.s64 	%rd283, %rd282, %rd281;
	setp.gt.s64 	%p151, %rd283, 350;
	@%p151 bra 	$L__BB0_227;
	add.s32 	%r1336, %r1335, 320;
	// begin inline asm
	mov.u64 	%rd284, %clock64;
	// end inline asm
	ld.global.f32 	%f832, [%rd21+1280];
	add.f32 	%f858, %f858, %f832;
	// begin inline asm
	mov.u64 	%rd285, %clock64;
	// end inline asm
	sub.s64 	%rd286, %rd285, %rd284;
	setp.gt.s64 	%p152, %rd286, 350;
	@%p152 bra 	$L__BB0_227;
	add.s32 	%r1336, %r1335, 352;
	// begin inline asm
	mov.u64 	%rd287, %clock64;
	// end inline asm
	ld.global.f32 	%f833, [%rd21+1408];
	add.f32 	%f858, %f858, %f833;
	// begin inline asm
	mov.u64 	%rd288, %clock64;
	// end inline asm
	sub.s64 	%rd289, %rd288, %rd287;
	setp.gt.s64 	%p153, %rd289, 350;
	@%p153 bra 	$L__BB0_227;
	add.s32 	%r1336, %r1335, 384;
	// begin inline asm
	mov.u64 	%rd290, %clock64;
	// end inline asm
	ld.global.f32 	%f834, [%rd21+1536];
	add.f32 	%f858, %f858, %f834;
	// begin inline asm
	mov.u64 	%rd291, %clock64;
	// end inline asm
	sub.s64 	%rd292, %rd291, %rd290;
	setp.gt.s64 	%p154, %rd292, 350;
	@%p154 bra 	$L__BB0_227;
	add.s32 	%r1336, %r1335, 416;
	// begin inline asm
	mov.u64 	%rd293, %clock64;
	// end inline asm
	ld.global.f32 	%f835, [%rd21+1664];
	add.f32 	%f858, %f858, %f835;
	// begin inline asm
	mov.u64 	%rd294, %clock64;
	// end inline asm
	sub.s64 	%rd295, %rd294, %rd293;
	setp.gt.s64 	%p155, %rd295, 350;
	@%p155 bra 	$L__BB0_227;
	add.s32 	%r1336, %r1335, 448;
	// begin inline asm
	mov.u64 	%rd296, %clock64;
	// end inline asm
	ld.global.f32 	%f836, [%rd21+1792];
	add.f32 	%f858, %f858, %f836;
	// begin inline asm
	mov.u64 	%rd297, %clock64;
	// end inline asm
	sub.s64 	%rd298, %rd297, %rd296;
	setp.gt.s64 	%p156, %rd298, 350;
	@%p156 bra 	$L__BB0_227;
	add.s32 	%r1336, %r1335, 480;
	// begin inline asm
	mov.u64 	%rd299, %clock64;
	// end inline asm
	ld.global.f32 	%f837, [%rd21+1920];
	add.f32 	%f858, %f858, %f837;
	// begin inline asm
	mov.u64 	%rd300, %clock64;
	// end inline asm
	sub.s64 	%rd301, %rd300, %rd299;
	setp.gt.s64 	%p157, %rd301, 350;
	@%p157 bra 	$L__BB0_227;
	add.s32 	%r646, %r1335, 512;
	setp.lt.u32 	%p158, %r1335, 1572352;
	mov.u32 	%r1335, %r646;
	mov.u32 	%r1336, %r536;
	@%p158 bra 	$L__BB0_210;
$L__BB0_227:
	st.local.u32 	[%rd4], %r537;
	mov.u64 	%rd302, $str;
	cvta.global.u64 	%rd303, %rd302;
	add.u64 	%rd304, %SP, 48;
	{ // callseq 0, 0
	.param .b64 param0;
	st.param.b64 	[param0], %rd303;
	.param .b64 param1;
	st.param.b64 	[param1], %rd304;
	.param .b32 retval0;
	call.uni (retval0), 
	vprintf, 
	(
	param0, 
	param1
	);
	ld.param.b32 	%r1028, [retval0];
	} // callseq 0
	setp.eq.s32 	%p159, %r1320, %r1324;
	mov.u32 	%r1337, %r1320;
	@%p159 bra 	$L__BB0_231;
	setp.eq.s32 	%p160, %r1324, %r1328;
	mov.u32 	%r1337, %r1324;
	@%p160 bra 	$L__BB0_231;
	setp.eq.s32 	%p161, %r1328, %r1332;
	mov.u32 	%r1337, %r1328;
	@%p161 bra 	$L__BB0_231;
	setp.ne.s32 	%p162, %r1332, %r1336;
	mov.u32 	%r1337, %r1332;
	@%p162 bra 	$L__BB0_232;
$L__BB0_231:
	st.local.u32 	[%rd4], %r1337;
	mov.u64 	%rd305, $str$1;
	cvta.global.u64 	%rd306, %rd305;
	{ // callseq 1, 0
	.param .b64 param0;
	st.param.b64 	[param0], %rd306;
	.param .b64 param1;
	st.param.b64 	[param1], %rd304;
	.param .b32 retval0;
	call.uni (retval0), 
	vprintf, 
	(
	param0, 
	param1
	);
	ld.param.b32 	%r1030, [retval0];
	} // callseq 1
$L__BB0_232:
	mov.u64 	%rd308, $str$2;
	cvta.global.u64 	%rd309, %rd308;
	{ // callseq 2, 0
	.param .b64 param0;
	st.param.b64 	[param0], %rd309;
	.param .b64 param1;
	st.param.b64 	[param1], 0;
	.param .b32 retval0;
	call.uni (retval0), 
	vprintf, 
	(
	param0, 
	param1
	);
	ld.param.b32 	%r1032, [retval0];
	} // callseq 2
	add.s32 	%r1316, %r537, 32;
	setp.lt.u32 	%p163, %r537, 1572832;
	@%p163 bra 	$L__BB0_117;
	st.global.f32 	[%rd2], %f858;
$L__BB0_234:
	ret;

}


// ===== COMPILED SASS (sm_100) =====

	.target	sm_100

	.elftype	@"ET_EXEC"


//--------------------- .note.nv.tkinfo           --------------------------
	.section	.note.nv.tkinfo,"",@"SHT_NOTE"
	.sectionflags	@"SHF_NOTE_NV_TKINFO"
	.tkinfo
        /*0018*/ 	.word	0x00000002
        /*0030*/ 	.string	""
        /*0030*/ 	.string	"ptxas"
        /*0030*/ 	.string	"Cuda compilation tools, release 13.0, V13.0.88"
        /*0030*/ 	.string	"Build cuda_13.0.r13.0/compiler.36424714_0"
        /*0030*/ 	.string	"-arch sm_100 -m 64 "



//--------------------- .note.nv.cuinfo           --------------------------
	.section	.note.nv.cuinfo,"",@"SHT_NOTE"
	.sectionflags	@"SHF_NOTE_NV_CUINFO"
        /*0018*/ 	.short	0x0002
        /*001a*/ 	.short	0x0064
        /*001c*/ 	.short	0x0082
	.zero		2


//--------------------- .nv.info                  --------------------------
	.section	.nv.info,"",@"SHT_CUDA_INFO"
	.align	4


	//----- nvinfo : EIATTR_REGCOUNT
	.align		4
        /*0000*/ 	.byte	0x04, 0x2f
        /*0002*/ 	.short	(.L_13 - .L_12)
	.align		4
.L_12:
        /*0004*/ 	.word	index@(_Z7get_setPKfPfi)
        /*0008*/ 	.word	0x00000020


	//----- nvinfo : EIATTR_FRAME_SIZE
	.align		4
.L_13:
        /*000c*/ 	.byte	0x04, 0x11
        /*000e*/ 	.short	(.L_15 - .L_14)
	.align		4
.L_14:
        /*0010*/ 	.word	index@(_Z7get_setPKfPfi)
        /*0014*/ 	.word	0x00000038


	//----- nvinfo : EIATTR_MIN_STACK_SIZE
	.align		4
.L_15:
        /*0018*/ 	.byte	0x04, 0x12
        /*001a*/ 	.short	(.L_17 - .L_16)
	.align		4
.L_16:
        /*001c*/ 	.word	index@(_Z7get_setPKfPfi)
        /*0020*/ 	.word	0x00000038
.L_17:


//--------------------- .nv.compat                --------------------------
	.section	.nv.compat,"",@"SHT_CUDA_COMPAT_INFO"
	.align	4
        /*0000*/ 	.byte	0x02, 0x09, 0x00, 0x00, 0x02, 0x02, 0x01, 0x00, 0x02, 0x05, 0x05, 0x00, 0x03, 0x07, 0x01, 0x01
        /*0010*/ 	.byte	0x02, 0x03, 0x00, 0x00, 0x02, 0x06, 0x01, 0x00, 0x04, 0x0b, 0x08, 0x00, 0x09, 0x00, 0x00, 0x00
        /*0020*/ 	.byte	0x00, 0x00, 0x00, 0x00


//--------------------- .nv.info._Z7get_setPKfPfi --------------------------
	.section	.nv.info._Z7get_setPKfPfi,"",@"SHT_CUDA_INFO"
	.sectionflags	@""
	.align	4


	//----- nvinfo : EIATTR_CUDA_API_VERSION
	.align		4
        /*0000*/ 	.byte	0x04, 0x37
        /*0002*/ 	.short	(.L_19 - .L_18)
.L_18:
        /*0004*/ 	.word	0x00000082


	//----- nvinfo : EIATTR_KPARAM_INFO
	.align		4
.L_19:
        /*0008*/ 	.byte	0x04, 0x17
        /*000a*/ 	.short	(.L_21 - .L_20)
.L_20:
        /*000c*/ 	.word	0x00000000
        /*0010*/ 	.short	0x0002
        /*0012*/ 	.short	0x0010
        /*0014*/ 	.byte	0x00, 0xf0, 0x11, 0x00


	//----- nvinfo : EIATTR_KPARAM_INFO
	.align		4
.L_21:
        /*0018*/ 	.byte	0x04, 0x17
        /*001a*/ 	.short	(.L_23 - .L_22)
.L_22:
        /*001c*/ 	.word	0x00000000
        /*0020*/ 	.short	0x0001
        /*0022*/ 	.short	0x0008
        /*0024*/ 	.byte	0x00, 0xf5, 0x21, 0x00


	//----- nvinfo : EIATTR_KPARAM_INFO
	.align		4
.L_23:
        /*0028*/ 	.byte	0x04, 0x17
        /*002a*/ 	.short	(.L_25 - .L_24)
.L_24:
        /*002c*/ 	.word	0x00000000
        /*0030*/ 	.short	0x0000
        /*0032*/ 	.short	0x0000
        /*0034*/ 	.byte	0x00, 0xf5, 0x21, 0x00


	//----- nvinfo : EIATTR_SPARSE_MMA_MASK
	.align		4
.L_25:
        /*0038*/ 	.byte	0x03, 0x50
        /*003a*/ 	.short	0x0000


	//----- nvinfo : EIATTR_MAXREG_COUNT
	.align		4
        /*003c*/ 	.byte	0x03, 0x1b
        /*003e*/ 	.short	0x00ff


	//----- nvinfo : EIATTR_EXTERNS
	.align		4
        /*0040*/ 	.byte	0x04, 0x0f
        /*0042*/ 	.short	(.L_27 - .L_26)


	//   ....[0]....
	.align		4
.L_26:
        /*0044*/ 	.word	index@(vprintf)


	//----- nvinfo : EIATTR_MERCURY_ISA_VERSION
	.align		4
.L_27:
        /*0048*/ 	.byte	0x03, 0x5f
        /*004a*/ 	.short	0x0101


	//----- nvinfo : EIATTR_VRC_CTA_INIT_COUNT
	.align		4
        /*004c*/ 	.byte	0x02, 0x4a
	.zero		1
	.zero		1


	//----- nvinfo : EIATTR_SYSCALL_OFFSETS
	.align		4
        /*0050*/ 	.byte	0x04, 0x46
        /*0052*/ 	.short	(.L_29 - .L_28)


	//   ....[0]....
.L_28:
        /*0054*/ 	.word	0x00008a20


	//   ....[1]....
        /*0058*/ 	.word	0x00008bc0


	//   ....[2]....
        /*005c*/ 	.word	0x00008c50


	//----- nvinfo : EIATTR_EXIT_INSTR_OFFSETS
	.align		4
.L_29:
        /*0060*/ 	.byte	0x04, 0x1c
        /*0062*/ 	.short	(.L_31 - .L_30)


	//   ....[0]....
.L_30:
        /*0064*/ 	.word	0x000000b0


	//   ....[1]....
        /*0068*/ 	.word	0x00008cc0


	//----- nvinfo : EIATTR_CRS_STACK_SIZE
	.align		4
.L_31:
        /*006c*/ 	.byte	0x04, 0x1e
        /*006e*/ 	.short	(.L_33 - .L_32)
.L_32:
        /*0070*/ 	.word	0x00000000


	//----- nvinfo : EIATTR_CBANK_PARAM_SIZE
	.align		4
.L_33:
        /*0074*/ 	.byte	0x03, 0x19
        /*0076*/ 	.short	0x0014


	//----- nvinfo : EIATTR_PARAM_CBANK
	.align		4
        /*0078*/ 	.byte	0x04, 0x0a
        /*007a*/ 	.short	(.L_35 - .L_34)
	.align		4
.L_34:
        /*007c*/ 	.word	index@(.nv.constant0._Z7get_setPKfPfi)
        /*0080*/ 	.short	0x0380
        /*0082*/ 	.short	0x0014


	//----- nvinfo : EIATTR_SW_WAR
	.align		4
.L_35:
        /*0084*/ 	.byte	0x04, 0x36
        /*0086*/ 	.short	(.L_37 - .L_36)
.L_36:
        /*0088*/ 	.word	0x00000008
.L_37:


//--------------------- .nv.callgraph             --------------------------
	.section	.nv.callgraph,"",@"SHT_CUDA_CALLGRAPH"
	.align	4
	.sectionentsize	8
	.align		4
        /*0000*/ 	.word	0x00000000
	.align		4
        /*0004*/ 	.word	0xffffffff
	.align		4
        /*0008*/ 	.word	index@(_Z7get_setPKfPfi)
	.align		4
        /*000c*/ 	.word	index@(vprintf)
	.align		4
        /*0010*/ 	.word	0x00000000
	.align		4
        /*0014*/ 	.word	0xfffffffe
	.align		4
        /*0018*/ 	.word	0x00000000
	.align		4
        /*001c*/ 	.word	0xfffffffd
	.align		4
        /*0020*/ 	.word	0x00000000
	.align		4
        /*0024*/ 	.word	0xfffffffc


//--------------------- .nv.constant4             --------------------------
	.section	.nv.constant4,"a",@progbits
	.align	8
	.align		8
.nv.constant4:
        /*0000*/ 	.dword	vprintf
	.align		8
        /*0008*/ 	.dword	precalc_xorwow_matrix
	.align		8
        /*0010*/ 	.dword	precalc_xorwow_offset_matrix
	.align		8
        /*0018*/ 	.dword	mrg32k3aM1
	.align		8
        /*0020*/ 	.dword	mrg32k3aM2
	.align		8
        /*0028*/ 	.dword	mrg32k3aM1SubSeq
	.align		8
        /*0030*/ 	.dword	mrg32k3aM2SubSeq
	.align		8
        /*0038*/ 	.dword	mrg32k3aM1Seq
	.align		8
        /*0040*/ 	.dword	mrg32k3aM2Seq
	.align		8
        /*0048*/ 	.dword	$str
	.align		8
        /*0050*/ 	.dword	$str$1
	.align		8
        /*0058*/ 	.dword	$str$2


//--------------------- .nv.constant3             --------------------------
	.section	.nv.constant3,"a",@progbits
	.align	8
.nv.constant3:
	.type		__cr_lgamma_table,@object
	.size		__cr_lgamma_table,(.L_8 - __cr_lgamma_table)
__cr_lgamma_table:
        /*0000*/ 	.byte	0x00, 0x00, 0x00, 0x00, 0x00, 0x00, 0x00, 0x00, 0x00, 0x00, 0x00, 0x00, 0x00, 0x00, 0x00, 0x00
        /*0010*/ 	.byte	0xef, 0x39, 0xfa, 0xfe, 0x42, 0x2e, 0xe6, 0x3f, 0x02, 0x20, 0x2a, 0xfa, 0x0b, 0xab, 0xfc, 0x3f
        /*0020*/ 	.byte	0xf9, 0x2c, 0x92, 0x7c, 0xa7, 0x6c, 0x09, 0x40, 0xc9, 0x79, 0x44, 0x3c, 0x64, 0x26, 0x13, 0x40
        /*0030*/ 	.byte	0xca, 0x01, 0xcf, 0x3a, 0x27, 0x51, 0x1a, 0x40, 0x30, 0xcc, 0x2d, 0xf3, 0xe1, 0x0c, 0x21, 0x40
        /*0040*/ 	.byte	0x0d, 0xb7, 0xfc, 0x82, 0x8e, 0x35, 0x25, 0x40
.L_8:


//--------------------- .text._Z7get_setPKfPfi    --------------------------
	.section	.text._Z7get_setPKfPfi,"ax",@progbits
	.align	128
        .global         _Z7get_setPKfPfi
        .type           _Z7get_setPKfPfi,@function
        .size           _Z7get_setPKfPfi,(.L_x_55 - _Z7get_setPKfPfi)
        .other          _Z7get_setPKfPfi,@"STO_CUDA_ENTRY STV_DEFAULT"
_Z7get_setPKfPfi:
.text._Z7get_setPKfPfi:
[----:B------:R-:W0:Y:S01]  /*0000*/  LDC R1, c[0x0][0x37c] ;  /* 0x0000df00ff017b82 */ /* 0x000e220000000800 */
[----:B------:R-:W1:Y:S01]  /*0010*/  S2R R9, SR_CTAID.X ;  /* 0x0000000000097919 */ /* 0x000e620000002500 */
[----:B------:R-:W2:Y:S01]  /*0020*/  LDCU UR5, c[0x0][0x2fc] ;  /* 0x00005f80ff0577ac */ /* 0x000ea20008000800 */
[----:B0-----:R-:W-:Y:S01]  /*0030*/  VIADD R1, R1, 0xffffffc8 ;  /* 0xffffffc801017836 */ /* 0x001fe20000000000 */
[----:B------:R-:W1:Y:S01]  /*0040*/  S2R R0, SR_TID.X ;  /* 0x0000000000007919 */ /* 0x000e620000002100 */
[----:B------:R-:W1:Y:S01]  /*0050*/  LDCU UR6, c[0x0][0x360] ;  /* 0x00006c00ff0677ac */ /* 0x000e620008000800 */
[----:B------:R-:W0:Y:S02]  /*0060*/  LDCU UR4, c[0x0][0x2f8] ;  /* 0x00005f00ff0477ac */ /* 0x000e240008000800 */
[----:B0-----:R-:W-:-:S05]  /*0070*/  IADD3 R27, P1, PT, R1, UR4, RZ ;  /* 0x00000004011b7c10 */ /* 0x001fca000ff3e0ff */
[----:B--2---:R-:W-:Y:S02]  /*0080*/  IMAD.X R26, RZ, RZ, UR5, P1 ;  /* 0x00000005ff1a7e24 */ /* 0x004fe400088e06ff */
[----:B-1----:R-:W-:-:S05]  /*0090*/  IMAD R9, R9, UR6, R0 ;  /* 0x0000000609097c24 */ /* 0x002fca000f8e0200 */
[----:B------:R-:W-:-:S13]  /*00a0*/  ISETP.GT.AND P0, PT, R9, RZ, PT ;  /* 0x000000ff0900720c */ /* 0x000fda0003f04270 */
[----:B------:R-:W-:Y:S05]  /*00b0*/  @P0 EXIT ;  /* 0x000000000000094d */ /* 0x000fea0003800000 */
[----:B------:R-:W-:Y:S01]  /*00c0*/  IMAD.MOV.U32 R2, RZ, RZ, 0x10036051 ;  /* 0x10036051ff027424 */ /* 0x000fe200078e00ff */
[----:B------:R-:W-:Y:S01]  /*00d0*/  ISETP.NE.AND P0, PT, R9, RZ, PT ;  /* 0x000000ff0900720c */ /* 0x000fe20003f05270 */
[----:B------:R-:W-:Y:S01]  /*00e0*/  IMAD.MOV.U32 R3, RZ, RZ, 0x3d68514e ;  /* 0x3d68514eff037424 */ /* 0x000fe200078e00ff */
[----:B------:R-:W0:Y:S01]  /*00f0*/  LDCU.64 UR36, c[0x0][0x358] ;  /* 0x00006b00ff2477ac */ /* 0x000e220008000a00 */
[----:B------:R-:W-:Y:S01]  /*0100*/  IMAD.MOV.U32 R4, RZ, RZ, 0x2396d1dc ;  /* 0x2396d1dcff047424 */ /* 0x000fe200078e00ff */
[----:B------:R-:W-:Y:S01]  /*0110*/  BSSY.RECONVERGENT B0, `(.L_x_0) ;  /* 0x000024f000007945 */ /* 0x000fe20003800200 */
[----:B------:R-:W-:Y:S01]  /*0120*/  IMAD.MOV.U32 R5, RZ, RZ, -0x75bd8fc ;  /* 0xf8a42704ff057424 */ /* 0x000fe200078e00ff */
[----:B------:R1:W-:Y:S01]  /*0130*/  STL.64 [R1], R2 ;  /* 0x0000000201007387 */ /* 0x0003e20000100a00 */
[----:B------:R-:W-:Y:S02]  /*0140*/  IMAD.MOV.U32 R6, RZ, RZ, -0x23270784 ;  /* 0xdcd8f87cff067424 */ /* 0x000fe400078e00ff */
[----:B------:R-:W-:Y:S01]  /*0150*/  IMAD.MOV.U32 R7, RZ, RZ, 0x3664c352 ;  /* 0x3664c352ff077424 */ /* 0x000fe200078e00ff */
[----:B------:R1:W-:Y:S04]  /*0160*/  STL.64 [R1+0x8], R4 ;  /* 0x0000080401007387 */ /* 0x0003e80000100a00 */
[----:B------:R1:W-:Y:S01]  /*0170*/  STL.64 [R1+0x10], R6 ;  /* 0x0000100601007387 */ /* 0x0003e20000100a00 */
[----:B------:R-:W-:Y:S05]  /*0180*/  @!P0 BRA `(.L_x_1) ;  /* 0x00000024001c8947 */ /* 0x000fea0003800000 */
[----:B------:R-:W-:Y:S01]  /*0190*/  SHF.R.S32.HI R10, RZ, 0x1f, R9 ;  /* 0x0000001fff0a7819 */ /* 0x000fe20000011409 */
[----:B------:R-:W-:-:S07]  /*01a0*/  IMAD.MOV.U32 R8, RZ, RZ, RZ ;  /* 0x000000ffff087224 */ /* 0x000fce00078e00ff */
.L_x_10:
[----:B------:R-:W-:Y:S01]  /*01b0*/  LOP3.LUT R18, R9, 0x3, RZ, 0xc0, !PT ;  /* 0x0000000309127812 */ /* 0x000fe200078ec0ff */
[----:B------:R-:W-:Y:S03]  /*01c0*/  BSSY.RECONVERGENT B1, `(.L_x_2) ;  /* 0x000023d000017945 */ /* 0x000fe60003800200 */
[----:B------:R-:W-:-:S04]  /*01d0*/  ISETP.NE.U32.AND P0, PT, R18, RZ, PT ;  /* 0x000000ff1200720c */ /* 0x000fc80003f05070 */
[----:B------:R-:W-:-:S13]  /*01e0*/  ISETP.NE.AND.EX P0, PT, RZ, RZ, PT, P0 ;  /* 0x000000ffff00720c */ /* 0x000fda0003f05300 */
[----:B--2---:R-:W-:Y:S05]  /*01f0*/  @!P0 BRA `(.L_x_3) ;  /* 0x0000002000e48947 */ /* 0x004fea0003800000 */
[----:B-1----:R-:W1:Y:S01]  /*0200*/  LDC.64 R6, c[0x4][0x8] ;  /* 0x01000200ff067b82 */ /* 0x002e620000000a00 */
[----:B------:R-:W-:Y:S01]  /*0210*/  IMAD.MOV.U32 R0, RZ, RZ, RZ ;  /* 0x000000ffff007224 */ /* 0x000fe200078e00ff */
[----:B------:R-:W-:Y:S01]  /*0220*/  CS2R R2, SRZ ;  /* 0x0000000000027805 */ /* 0x000fe2000001ff00 */
[----:B------:R-:W-:Y:S01]  /*0230*/  IMAD.MOV.U32 R14, RZ, RZ, RZ ;  /* 0x000000ffff0e7224 */ /* 0x000fe200078e00ff */
[----:B------:R-:W-:Y:S01]  /*0240*/  CS2R R4, SRZ ;  /* 0x0000000000047805 */ /* 0x000fe2000001ff00 */
[----:B-1----:R-:W-:-:S07]  /*0250*/  IMAD.WIDE.U32 R6, R8, 0xc80, R6 ;  /* 0x00000c8008067825 */ /* 0x002fce00078e0006 */
.L_x_5:
[----:B------:R-:W-:-:S06]  /*0260*/  IMAD R11, R14, 0x4, R1 ;  /* 0x000000040e0b7824 */ /* 0x000fcc00078e0201 */
[----:B------:R-:W5:Y:S01]  /*0270*/  LDL R11, [R11+0x4] ;  /* 0x000004000b0b7983 */ /* 0x000f620000100800 */
[----:B------:R-:W-:Y:S01]  /*0280*/  IMAD.SHL.U32 R15, R14, 0x20, RZ ;  /* 0x000000200e0f7824 */ /* 0x000fe200078e00ff */
[----:B------:R-:W-:-:S06]  /*0290*/  UMOV UR4, URZ ;  /* 0x000000ff00047c82 */ /* 0x000fcc0008000000 */
.L_x_4:
[----:B-----5:R-:W-:Y:S01]  /*02a0*/  SHF.R.U32.HI R21, RZ, UR4, R11 ;  /* 0x00000004ff157c19 */ /* 0x020fe2000801160b */
[----:B------:R-:W-:-:S03]  /*02b0*/  VIADD R12, R15, UR4 ;  /* 0x000000040f0c7c36 */ /* 0x000fc60008000000 */
[----:B------:R-:W-:-:S04]  /*02c0*/  LOP3.LUT R13, R21, 0x1, RZ, 0xc0, !PT ;  /* 0x00000001150d7812 */ /* 0x000fc800078ec0ff */
[----:B------:R-:W-:Y:S01]  /*02d0*/  ISETP.NE.U32.AND P0, PT, R13, 0x1, PT ;  /* 0x000000010d00780c */ /* 0x000fe20003f05070 */
[----:B------:R-:W-:-:S03]  /*02e0*/  IMAD R13, R12, 0x5, RZ ;  /* 0x000000050c0d7824 */ /* 0x000fc600078e02ff */
[----:B------:R-:W-:Y:S01]  /*02f0*/  R2P PR, R21, 0x7e ;  /* 0x0000007e15007804 */ /* 0x000fe20000000000 */
[----:B------:R-:W-:-:S08]  /*0300*/  IMAD.WIDE.U32 R12, R13, 0x4, R6 ;  /* 0x000000040d0c7825 */ /* 0x000fd000078e0006 */
[----:B0-----:R-:W2:Y:S04]  /*0310*/  @!P0 LDG.E R17, desc[UR36][R12.64] ;  /* 0x000000240c118981 */ /* 0x001ea8000c1e1900 */
[----:B------:R-:W3:Y:S04]  /*0320*/  @P1 LDG.E R23, desc[UR36][R12.64+0x14] ;  /* 0x000014240c171981 */ /* 0x000ee8000c1e1900 */
[----:B------:R-:W4:Y:S04]  /*0330*/  @!P0 LDG.E R19, desc[UR36][R12.64+0x4] ;  /* 0x000004240c138981 */ /* 0x000f28000c1e1900 */
[----:B------:R-:W4:Y:S04]  /*0340*/  @P2 LDG.E R25, desc[UR36][R12.64+0x28] ;  /* 0x000028240c192981 */ /* 0x000f28000c1e1900 */
[----:B------:R-:W4:Y:S04]  /*0350*/  @!P0 LDG.E R16, desc[UR36][R12.64+0x8] ;  /* 0x000008240c108981 */ /* 0x000f28000c1e1900 */
[----:B------:R-:W4:Y:S04]  /*0360*/  @!P0 LDG.E R20, desc[UR36][R12.64+0x10] ;  /* 0x000010240c148981 */ /* 0x000f28000c1e1900 */
[----:B------:R-:W4:Y:S01]  /*0370*/  @P1 LDG.E R22, desc[UR36][R12.64+0x24] ;  /* 0x000024240c161981 */ /* 0x000f22000c1e1900 */
[----:B--2---:R-:W-:-:S03]  /*0380*/  @!P0 LOP3.LUT R0, R0, R17, RZ, 0x3c, !PT ;  /* 0x0000001100008212 */ /* 0x004fc600078e3cff */
[----:B------:R-:W2:Y:S01]  /*0390*/  @!P0 LDG.E R17, desc[UR36][R12.64+0xc] ;  /* 0x00000c240c118981 */ /* 0x000ea2000c1e1900 */
[----:B---3--:R-:W-:-:S03]  /*03a0*/  @P1 LOP3.LUT R0, R0, R23, RZ, 0x3c, !PT ;  /* 0x0000001700001212 */ /* 0x008fc600078e3cff */
[----:B------:R-:W3:Y:S01]  /*03b0*/  @P3 LDG.E R23, desc[UR36][R12.64+0x3c] ;  /* 0x00003c240c173981 */ /* 0x000ee2000c1e1900 */
[----:B----4-:R-:W-:-:S03]  /*03c0*/  @!P0 LOP3.LUT R4, R4, R19, RZ, 0x3c, !PT ;  /* 0x0000001304048212 */ /* 0x010fc600078e3cff */
[----:B------:R-:W4:Y:S01]  /*03d0*/  @P1 LDG.E R19, desc[UR36][R12.64+0x18] ;  /* 0x000018240c131981 */ /* 0x000f22000c1e1900 */
[----:B------:R-:W-:-:S03]  /*03e0*/  @P2 LOP3.LUT R0, R0, R25, RZ, 0x3c, !PT ;  /* 0x0000001900002212 */ /* 0x000fc600078e3cff */
[----:B------:R-:W4:Y:S01]  /*03f0*/  @P5 LDG.E R25, desc[UR36][R12.64+0x64] ;  /* 0x000064240c195981 */ /* 0x000f22000c1e1900 */
[----:B------:R-:W-:-:S03]  /*0400*/  @!P0 LOP3.LUT R5, R5, R16, RZ, 0x3c, !PT ;  /* 0x0000001005058212 */ /* 0x000fc600078e3cff */
[----:B------:R-:W4:Y:S01]  /*0410*/  @P1 LDG.E R16, desc[UR36][R12.64+0x1c] ;  /* 0x00001c240c101981 */ /* 0x000f22000c1e1900 */
[----:B------:R-:W-:-:S03]  /*0420*/  @!P0 LOP3.LUT R3, R3, R20, RZ, 0x3c, !PT ;  /* 0x0000001403038212 */ /* 0x000fc600078e3cff */
[----:B------:R-:W4:Y:S01]  /*0430*/  @P2 LDG.E R20, desc[UR36][R12.64+0x30] ;  /* 0x000030240c142981 */ /* 0x000f22000c1e1900 */
[----:B--2---:R-:W-:-:S03]  /*0440*/  @!P0 LOP3.LUT R2, R2, R17, RZ, 0x3c, !PT ;  /* 0x0000001102028212 */ /* 0x004fc600078e3cff */
[----:B------:R-:W2:Y:S01]  /*0450*/  @P1 LDG.E R17, desc[UR36][R12.64+0x20] ;  /* 0x000020240c111981 */ /* 0x000ea2000c1e1900 */
[----:B---3--:R-:W-:-:S03]  /*0460*/  @P3 LOP3.LUT R0, R0, R23, RZ, 0x3c, !PT ;  /* 0x0000001700003212 */ /* 0x008fc600078e3cff */
[----:B------:R-:W3:Y:S01]  /*0470*/  @P4 LDG.E R23, desc[UR36][R12.64+0x50] ;  /* 0x000050240c174981 */ /* 0x000ee2000c1e1900 */
[----:B----4-:R-:W-:-:S03]  /*0480*/  @P1 LOP3.LUT R4, R4, R19, RZ, 0x3c, !PT ;  /* 0x0000001304041212 */ /* 0x010fc600078e3cff */
[----:B------:R-:W4:Y:S01]  /*0490*/  @P2 LDG.E R19, desc[UR36][R12.64+0x2c] ;  /* 0x00002c240c132981 */ /* 0x000f22000c1e1900 */
[----:B------:R-:W-:-:S03]  /*04a0*/  @P1 LOP3.LUT R3, R3, R22, RZ, 0x3c, !PT ;  /* 0x0000001603031212 */ /* 0x000fc600078e3cff */
[----:B------:R-:W4:Y:S01]  /*04b0*/  @P2 LDG.E R22, desc[UR36][R12.64+0x38] ;  /* 0x000038240c162981 */ /* 0x000f22000c1e1900 */
[----:B------:R-:W-:-:S03]  /*04c0*/  @P1 LOP3.LUT R5, R5, R16, RZ, 0x3c, !PT ;  /* 0x0000001005051212 */ /* 0x000fc600078e3cff */
[----:B------:R-:W4:Y:S01]  /*04d0*/  @P3 LDG.E R16, desc[UR36][R12.64+0x44] ;  /* 0x000044240c103981 */ /* 0x000f22000c1e1900 */
[----:B------:R-:W-:-:S03]  /*04e0*/  @P2 LOP3.LUT R5, R5, R20, RZ, 0x3c, !PT ;  /* 0x0000001405052212 */ /* 0x000fc600078e3cff */
[----:B------:R-:W4:Y:S01]  /*04f0*/  @P3 LDG.E R20, desc[UR36][R12.64+0x4c] ;  /* 0x00004c240c143981 */ /* 0x000f22000c1e1900 */
[----:B--2---:R-:W-:-:S03]  /*0500*/  @P1 LOP3.LUT R2, R2, R17, RZ, 0x3c, !PT ;  /* 0x0000001102021212 */ /* 0x004fc600078e3cff */
[----:B------:R-:W2:Y:S01]  /*0510*/  @P2 LDG.E R17, desc[UR36][R12.64+0x34] ;  /* 0x000034240c112981 */ /* 0x000ea2000c1e1900 */
[----:B---3--:R-:W-:-:S03]  /*0520*/  @P4 LOP3.LUT R0, R0, R23, RZ, 0x3c, !PT ;  /* 0x0000001700004212 */ /* 0x008fc600078e3cff */
[----:B------:R-:W3:Y:S01]  /*0530*/  @P3 LDG.E R23, desc[UR36][R12.64+0x48] ;  /* 0x000048240c173981 */ /* 0x000ee2000c1e1900 */
[----:B----4-:R-:W-:-:S03]  /*0540*/  @P2 LOP3.LUT R4, R4, R19, RZ, 0x3c, !PT ;  /* 0x0000001304042212 */ /* 0x010fc600078e3cff */
[----:B------:R-:W4:Y:S01]  /*0550*/  @P3 LDG.E R19, desc[UR36][R12.64+0x40] ;  /* 0x000040240c133981 */ /* 0x000f22000c1e1900 */
[----:B------:R-:W-:Y:S02]  /*0560*/  @P2 LOP3.LUT R3, R3, R22, RZ, 0x3c, !PT ;  /* 0x0000001603032212 */ /* 0x000fe400078e3cff */
[----:B------:R-:W-:Y:S01]  /*0570*/  @P3 LOP3.LUT R5, R5, R16, RZ, 0x3c, !PT ;  /* 0x0000001005053212 */ /* 0x000fe200078e3cff */
[----:B------:R-:W4:Y:S04]  /*0580*/  @P6 LDG.E R22, desc[UR36][R12.64+0x80] ;  /* 0x000080240c166981 */ /* 0x000f28000c1e1900 */
        /* <DEDUP_REMOVED lines=9> */
[----:B------:R-:W-:Y:S02]  /*0620*/  LOP3.LUT P0, RZ, R21, 0x80, RZ, 0xc0, !PT ;  /* 0x0000008015ff7812 */ /* 0x000fe4000780c0ff */
[----:B------:R-:W-:Y:S02]  /*0630*/  @P5 LOP3.LUT R0, R0, R25, RZ, 0x3c, !PT ;  /* 0x0000001900005212 */ /* 0x000fe400078e3cff */
        /* <DEDUP_REMOVED lines=12> */
[----:B------:R-:W-:Y:S02]  /*0700*/  @P5 LOP3.LUT R5, R5, R16, RZ, 0x3c, !PT ;  /* 0x0000001005055212 */ /* 0x000fe400078e3cff */
[----:B------:R-:W4:Y:S01]  /*0710*/  @P6 LDG.E R16, desc[UR36][R12.64+0x88] ;  /* 0x000088240c106981 */ /* 0x000f22000c1e1900 */
[----:B------:R-:W-:Y:S02]  /*0720*/  @P5 LOP3.LUT R3, R3, R20, RZ, 0x3c, !PT ;  /* 0x0000001403035212 */ /* 0x000fe400078e3cff */
[----:B------:R-:W-:Y:S01]  /*0730*/  @P6 LOP3.LUT R5, R5, R22, RZ, 0x3c, !PT ;  /* 0x0000001605056212 */ /* 0x000fe200078e3cff */
[----:B------:R-:W4:Y:S04]  /*0740*/  @P0 LDG.E R20, desc[UR36][R12.64+0x94] ;  /* 0x000094240c140981 */ /* 0x000f28000c1e1900 */
        /* <DEDUP_REMOVED lines=9> */
[----:B------:R-:W-:Y:S02]  /*07e0*/  @P0 LOP3.LUT R3, R3, R22, RZ, 0x3c, !PT ;  /* 0x0000001603030212 */ /* 0x000fe400078e3cff */
[----:B--2---:R-:W-:-:S04]  /*07f0*/  @P6 LOP3.LUT R2, R2, R17, RZ, 0x3c, !PT ;  /* 0x0000001102026212 */ /* 0x004fc800078e3cff */
[----:B---3--:R-:W-:Y:S02]  /*0800*/  @P0 LOP3.LUT R2, R2, R23, RZ, 0x3c, !PT ;  /* 0x0000001702020212 */ /* 0x008fe400078e3cff */
[----:B----4-:R-:W-:Y:S02]  /*0810*/  @P0 LOP3.LUT R4, R4, R19, RZ, 0x3c, !PT ;  /* 0x0000001304040212 */ /* 0x010fe400078e3cff */
[----:B------:R-:W-:-:S13]  /*0820*/  R2P PR, R21.B1, 0x7f ;  /* 0x0000007f15007804 */ /* 0x000fda0000001000 */
[----:B------:R-:W2:Y:S04]  /*0830*/  @P0 LDG.E R19, desc[UR36][R12.64+0xa0] ;  /* 0x0000a0240c130981 */ /* 0x000ea8000c1e1900 */
[----:B------:R-:W3:Y:S04]  /*0840*/  @P1 LDG.E R23, desc[UR36][R12.64+0xb4] ;  /* 0x0000b4240c171981 */ /* 0x000ee8000c1e1900 */
[----:B------:R-:W4:Y:S04]  /*0850*/  @P2 LDG.E R25, desc[UR36][R12.64+0xc8] ;  /* 0x0000c8240c192981 */ /* 0x000f28000c1e1900 */
[----:B------:R-:W4:Y:S04]  /*0860*/  @P0 LDG.E R17, desc[UR36][R12.64+0xa4] ;  /* 0x0000a4240c110981 */ /* 0x000f28000c1e1900 */
[----:B------:R-:W4:Y:S04]  /*0870*/  @P0 LDG.E R20, desc[UR36][R12.64+0xa8] ;  /* 0x0000a8240c140981 */ /* 0x000f28000c1e1900 */
[----:B------:R-:W4:Y:S04]  /*0880*/  @P0 LDG.E R22, desc[UR36][R12.64+0xb0] ;  /* 0x0000b0240c160981 */ /* 0x000f28000c1e1900 */
        /* <DEDUP_REMOVED lines=18> */
[----:B------:R-:W-:Y:S02]  /*09b0*/  LOP3.LUT P0, RZ, R21, 0x8000, RZ, 0xc0, !PT ;  /* 0x0000800015ff7812 */ /* 0x000fe4000780c0ff */
[----:B---3--:R-:W-:Y:S01]  /*09c0*/  @P1 LOP3.LUT R4, R4, R23, RZ, 0x3c, !PT ;  /* 0x0000001704041212 */ /* 0x008fe200078e3cff */
[----:B------:R-:W3:Y:S04]  /*09d0*/  @P2 LDG.E R21, desc[UR36][R12.64+0xd4] ;  /* 0x0000d4240c152981 */ /* 0x000ee8000c1e1900 */
[----:B------:R-:W3:Y:S01]  /*09e0*/  @P5 LDG.E R23, desc[UR36][R12.64+0x104] ;  /* 0x000104240c175981 */ /* 0x000ee2000c1e1900 */
[----:B------:R-:W-:Y:S02]  /*09f0*/  @P3 LOP3.LUT R0, R0, R29, RZ, 0x3c, !PT ;  /* 0x0000001d00003212 */ /* 0x000fe400078e3cff */
[----:B----4-:R-:W-:-:S02]  /*0a00*/  @P1 LOP3.LUT R2, R2, R17, RZ, 0x3c, !PT ;  /* 0x0000001102021212 */ /* 0x010fc400078e3cff */
[----:B------:R-:W-:Y:S01]  /*0a10*/  @P4 LOP3.LUT R0, R0, R25, RZ, 0x3c, !PT ;  /* 0x0000001900004212 */ /* 0x000fe200078e3cff */
[----:B------:R-:W4:Y:S01]  /*0a20*/  @P3 LDG.E R17, desc[UR36][R12.64+0xe0] ;  /* 0x0000e0240c113981 */ /* 0x000f22000c1e1900 */
[----:B------:R-:W-:Y:S02]  /*0a30*/  @P1 LOP3.LUT R3, R3, R20, RZ, 0x3c, !PT ;  /* 0x0000001403031212 */ /* 0x000fe400078e3cff */
[----:B------:R-:W-:Y:S01]  /*0a40*/  @P2 LOP3.LUT R5, R5, R22, RZ, 0x3c, !PT ;  /* 0x0000001605052212 */ /* 0x000fe200078e3cff */
[----:B------:R-:W4:Y:S04]  /*0a50*/  @P3 LDG.E R20, desc[UR36][R12.64+0xe4] ;  /* 0x0000e4240c143981 */ /* 0x000f28000c1e1900 */
[----:B------:R-:W4:Y:S01]  /*0a60*/  @P3 LDG.E R22, desc[UR36][R12.64+0xec] ;  /* 0x0000ec240c163981 */ /* 0x000f22000c1e1900 */
[----:B------:R-:W-:-:S03]  /*0a70*/  @P2 LOP3.LUT R3, R3, R16, RZ, 0x3c, !PT ;  /* 0x0000001003032212 */ /* 0x000fc600078e3cff */
[----:B------:R-:W4:Y:S04]  /*0a80*/  @P4 LDG.E R16, desc[UR36][R12.64+0xf8] ;  /* 0x0000f8240c104981 */ /* 0x000f28000c1e1900 */
[----:B------:R-:W4:Y:S01]  /*0a90*/  @P0 LDG.E R24, desc[UR36][R12.64+0x13c] ;  /* 0x00013c240c180981 */ /* 0x000f22000c1e1900 */
[----:B--2---:R-:W-:-:S03]  /*0aa0*/  @P2 LOP3.LUT R4, R4, R19, RZ, 0x3c, !PT ;  /* 0x0000001304042212 */ /* 0x004fc600078e3cff */
[----:B------:R-:W2:Y:S01]  /*0ab0*/  @P3 LDG.E R19, desc[UR36][R12.64+0xe8] ;  /* 0x0000e8240c133981 */ /* 0x000ea2000c1e1900 */
[----:B---3--:R-:W-:-:S03]  /*0ac0*/  @P2 LOP3.LUT R2, R2, R21, RZ, 0x3c, !PT ;  /* 0x0000001502022212 */ /* 0x008fc600078e3cff */
[----:B------:R-:W3:Y:S01]  /*0ad0*/  @P4 LDG.E R21, desc[UR36][R12.64+0xf4] ;  /* 0x0000f4240c154981 */ /* 0x000ee2000c1e1900 */
[----:B------:R-:W-:-:S03]  /*0ae0*/  @P5 LOP3.LUT R0, R0, R23, RZ, 0x3c, !PT ;  /* 0x0000001700005212 */ /* 0x000fc600078e3cff */
        /* <DEDUP_REMOVED lines=29> */
[----:B------:R-:W-:-:S04]  /*0cc0*/  UIADD3 UR4, UPT, UPT, UR4, 0x10, URZ ;  /* 0x0000001004047890 */ /* 0x000fc8000fffe0ff */
[----:B------:R-:W-:Y:S01]  /*0cd0*/  UISETP.NE.AND UP0, UPT, UR4, 0x20, UPT ;  /* 0x000000200400788c */ /* 0x000fe2000bf05270 */
[----:B----4-:R-:W-:Y:S02]  /*0ce0*/  @P6 LOP3.LUT R4, R4, R17, RZ, 0x3c, !PT ;  /* 0x0000001104046212 */ /* 0x010fe400078e3cff */
[----:B------:R-:W-:Y:S02]  /*0cf0*/  @P6 LOP3.LUT R5, R5, R20, RZ, 0x3c, !PT ;  /* 0x0000001405056212 */ /* 0x000fe400078e3cff */
[----:B------:R-:W-:Y:S02]  /*0d00*/  @P6 LOP3.LUT R3, R3, R22, RZ, 0x3c, !PT ;  /* 0x0000001603036212 */ /* 0x000fe400078e3cff */
[----:B------:R-:W-:Y:S02]  /*0d10*/  @P0 LOP3.LUT R5, R5, R16, RZ, 0x3c, !PT ;  /* 0x0000001005050212 */ /* 0x000fe400078e3cff */
[----:B------:R-:W-:Y:S02]  /*0d20*/  @P0 LOP3.LUT R3, R3, R24, RZ, 0x3c, !PT ;  /* 0x0000001803030212 */ /* 0x000fe400078e3cff */
[----:B--2---:R-:W-:-:S02]  /*0d30*/  @P6 LOP3.LUT R2, R2, R19, RZ, 0x3c, !PT ;  /* 0x0000001302026212 */ /* 0x004fc400078e3cff */
[----:B---3--:R-:W-:Y:S02]  /*0d40*/  @P0 LOP3.LUT R4, R4, R21, RZ, 0x3c, !PT ;  /* 0x0000001504040212 */ /* 0x008fe400078e3cff */
[----:B------:R-:W-:Y:S01]  /*0d50*/  @P0 LOP3.LUT R2, R2, R23, RZ, 0x3c, !PT ;  /* 0x0000001702020212 */ /* 0x000fe200078e3cff */
[----:B------:R-:W-:Y:S06]  /*0d60*/  BRA.U UP0, `(.L_x_4) ;  /* 0xfffffff5004c7547 */ /* 0x000fec000b83ffff */
[----:B------:R-:W-:-:S05]  /*0d70*/  VIADD R14, R14, 0x1 ;  /* 0x000000010e0e7836 */ /* 0x000fca0000000000 */
[----:B------:R-:W-:-:S13]  /*0d80*/  ISETP.NE.AND P0, PT, R14, 0x5, PT ;  /* 0x000000050e00780c */ /* 0x000fda0003f05270 */
[----:B------:R-:W-:Y:S05]  /*0d90*/  @P0 BRA `(.L_x_5) ;  /* 0xfffffff400300947 */ /* 0x000fea000383ffff */
[----:B------:R2:W-:Y:S01]  /*0da0*/  STL.64 [R1+0x8], R4 ;  /* 0x0000080401007387 */ /* 0x0005e20000100a00 */
[----:B------:R-:W-:-:S03]  /*0db0*/  ISETP.NE.U32.AND P0, PT, R18, 0x1, PT ;  /* 0x000000011200780c */ /* 0x000fc60003f05070 */
[----:B------:R2:W-:Y:S01]  /*0dc0*/  STL.64 [R1+0x10], R2 ;  /* 0x0000100201007387 */ /* 0x0005e20000100a00 */
[----:B------:R-:W-:-:S03]  /*0dd0*/  ISETP.NE.AND.EX P0, PT, RZ, RZ, PT, P0 ;  /* 0x000000ffff00720c */ /* 0x000fc60003f05300 */
[----:B------:R2:W-:Y:S10]  /*0de0*/  STL [R1+0x4], R0 ;  /* 0x0000040001007387 */ /* 0x0005f40000100800 */
[----:B--2---:R-:W-:Y:S05]  /*0df0*/  @!P0 BRA `(.L_x_3) ;  /* 0x0000001400e48947 */ /* 0x004fea0003800000 */
[----:B------:R-:W-:Y:S01]  /*0e00*/  IMAD.MOV.U32 R0, RZ, RZ, RZ ;  /* 0x000000ffff007224 */ /* 0x000fe200078e00ff */
[----:B------:R-:W-:Y:S01]  /*0e10*/  CS2R R4, SRZ ;  /* 0x0000000000047805 */ /* 0x000fe2000001ff00 */
[----:B------:R-:W-:Y:S01]  /*0e20*/  IMAD.MOV.U32 R14, RZ, RZ, RZ ;  /* 0x000000ffff0e7224 */ /* 0x000fe200078e00ff */
[----:B------:R-:W-:-:S07]  /*0e30*/  CS2R R2, SRZ ;  /* 0x0000000000027805 */ /* 0x000fce000001ff00 */
.L_x_7:
[----:B------:R-:W-:-:S06]  /*0e40*/  IMAD R11, R14, 0x4, R1 ;  /* 0x000000040e0b7824 */ /* 0x000fcc00078e0201 */
[----:B------:R-:W5:Y:S01]  /*0e50*/  LDL R11, [R11+0x4] ;  /* 0x000004000b0b7983 */ /* 0x000f620000100800 */
[----:B------:R-:W-:Y:S01]  /*0e60*/  IMAD.SHL.U32 R15, R14, 0x20, RZ ;  /* 0x000000200e0f7824 */ /* 0x000fe200078e00ff */
[----:B------:R-:W-:-:S06]  /*0e70*/  UMOV UR4, URZ ;  /* 0x000000ff00047c82 */ /* 0x000fcc0008000000 */
.L_x_6:
[----:B-----5:R-:W-:Y:S01]  /*0e80*/  SHF.R.U32.HI R21, RZ, UR4, R11 ;  /* 0x00000004ff157c19 */ /* 0x020fe2000801160b */
[----:B------:R-:W-:-:S03]  /*0e90*/  VIADD R12, R15, UR4 ;  /* 0x000000040f0c7c36 */ /* 0x000fc60008000000 */
[----:B------:R-:W-:-:S04]  /*0ea0*/  LOP3.LUT R13, R21, 0x1, RZ, 0xc0, !PT ;  /* 0x00000001150d7812 */ /* 0x000fc800078ec0ff */
[----:B------:R-:W-:Y:S01]  /*0eb0*/  ISETP.NE.U32.AND P0, PT, R13, 0x1, PT ;  /* 0x000000010d00780c */ /* 0x000fe20003f05070 */
[----:B------:R-:W-:-:S03]  /*0ec0*/  IMAD R13, R12, 0x5, RZ ;  /* 0x000000050c0d7824 */ /* 0x000fc600078e02ff */
[----:B------:R-:W-:Y:S01]  /*0ed0*/  R2P PR, R21, 0x7e ;  /* 0x0000007e15007804 */ /* 0x000fe20000000000 */
[----:B------:R-:W-:-:S08]  /*0ee0*/  IMAD.WIDE.U32 R12, R13, 0x4, R6 ;  /* 0x000000040d0c7825 */ /* 0x000fd000078e0006 */
[----:B------:R-:W2:Y:S04]  /*0ef0*/  @!P0 LDG.E R17, desc[UR36][R12.64] ;  /* 0x000000240c118981 */ /* 0x000ea8000c1e1900 */
        /* <DEDUP_REMOVED lines=173> */
[----:B--2---:R-:W-:Y:S05]  /*19d0*/  @P0 BRA `(.L_x_3) ;  /* 0x0000000800ec0947 */ /* 0x004fea0003800000 */
[----:B------:R-:W-:Y:S01]  /*19e0*/  IMAD.MOV.U32 R0, RZ, RZ, RZ ;  /* 0x000000ffff007224 */ /* 0x000fe200078e00ff */
[----:B------:R-:W-:Y:S01]  /*19f0*/  CS2R R4, SRZ ;  /* 0x0000000000047805 */ /* 0x000fe2000001ff00 */
[----:B------:R-:W-:Y:S01]  /*1a00*/  IMAD.MOV.U32 R14, RZ, RZ, RZ ;  /* 0x000000ffff0e7224 */ /* 0x000fe200078e00ff */
[----:B------:R-:W-:-:S07]  /*1a10*/  CS2R R2, SRZ ;  /* 0x0000000000027805 */ /* 0x000fce000001ff00 */
.L_x_9:
[----:B------:R-:W-:-:S06]  /*1a20*/  IMAD R11, R14, 0x4, R1 ;  /* 0x000000040e0b7824 */ /* 0x000fcc00078e0201 */
[----:B------:R-:W5:Y:S01]  /*1a30*/  LDL R11, [R11+0x4] ;  /* 0x000004000b0b7983 */ /* 0x000f620000100800 */
[----:B------:R-:W-:Y:S01]  /*1a40*/  IMAD.SHL.U32 R15, R14, 0x20, RZ ;  /* 0x000000200e0f7824 */ /* 0x000fe200078e00ff */
[----:B------:R-:W-:-:S06]  /*1a50*/  UMOV UR4, URZ ;  /* 0x000000ff00047c82 */ /* 0x000fcc0008000000 */
.L_x_8:
        /* <DEDUP_REMOVED lines=8> */
[----:B------:R-:W3:Y:S04]  /*1ae0*/  @!P0 LDG.E R16, desc[UR36][R12.64+0x10] ;  /* 0x000010240c108981 */ /* 0x000ee8000c1e1900 */
[----:B------:R-:W4:Y:S04]  /*1af0*/  @P1 LDG.E R19, desc[UR36][R12.64+0x14] ;  /* 0x000014240c131981 */ /* 0x000f28000c1e1900 */
[----:B------:R-:W4:Y:S04]  /*1b00*/  @P2 LDG.E R21, desc[UR36][R12.64+0x28] ;  /* 0x000028240c152981 */ /* 0x000f28000c1e1900 */
[----:B------:R-:W4:Y:S04]  /*1b10*/  @P1 LDG.E R20, desc[UR36][R12.64+0x24] ;  /* 0x000024240c141981 */ /* 0x000f28000c1e1900 */
[----:B------:R-:W4:Y:S04]  /*1b20*/  @P2 LDG.E R22, desc[UR36][R12.64+0x38] ;  /* 0x000038240c162981 */ /* 0x000f28000c1e1900 */
[----:B------:R-:W4:Y:S04]  /*1b30*/  @P3 LDG.E R23, desc[UR36][R12.64+0x3c] ;  /* 0x00003c240c173981 */ /* 0x000f28000c1e1900 */
[----:B------:R-:W4:Y:S01]  /*1b40*/  @P4 LDG.E R25, desc[UR36][R12.64+0x50] ;  /* 0x000050240c194981 */ /* 0x000f22000c1e1900 */
[----:B--2---:R-:W-:-:S03]  /*1b50*/  @!P0 LOP3.LUT R0, R0, R17, RZ, 0x3c, !PT ;  /* 0x0000001100008212 */ /* 0x004fc600078e3cff */
[----:B------:R-:W2:Y:S01]  /*1b60*/  @!P0 LDG.E R17, desc[UR36][R12.64+0x4] ;  /* 0x000004240c118981 */ /* 0x000ea2000c1e1900 */
[----:B---3--:R-:W-:-:S03]  /*1b70*/  @!P0 LOP3.LUT R5, R5, R16, RZ, 0x3c, !PT ;  /* 0x0000001005058212 */ /* 0x008fc600078e3cff */
[----:B------:R-:W3:Y:S01]  /*1b80*/  @!P0 LDG.E R16, desc[UR36][R12.64+0x8] ;  /* 0x000008240c108981 */ /* 0x000ee2000c1e1900 */
[----:B----4-:R-:W-:-:S03]  /*1b90*/  @P1 LOP3.LUT R0, R0, R19, RZ, 0x3c, !PT ;  /* 0x0000001300001212 */ /* 0x010fc600078e3cff */
[----:B------:R-:W4:Y:S01]  /*1ba0*/  @!P0 LDG.E R19, desc[UR36][R12.64+0xc] ;  /* 0x00000c240c138981 */ /* 0x000f22000c1e1900 */
[----:B------:R-:W-:-:S03]  /*1bb0*/  @P2 LOP3.LUT R0, R0, R21, RZ, 0x3c, !PT ;  /* 0x0000001500002212 */ /* 0x000fc600078e3cff */
[----:B------:R-:W4:Y:S01]  /*1bc0*/  @P1 LDG.E R21, desc[UR36][R12.64+0x18] ;  /* 0x000018240c151981 */ /* 0x000f22000c1e1900 */
[----:B------:R-:W-:-:S03]  /*1bd0*/  @P1 LOP3.LUT R5, R5, R20, RZ, 0x3c, !PT ;  /* 0x0000001405051212 */ /* 0x000fc600078e3cff */
[----:B------:R-:W4:Y:S01]  /*1be0*/  @P2 LDG.E R20, desc[UR36][R12.64+0x30] ;  /* 0x000030240c142981 */ /* 0x000f22000c1e1900 */
[----:B--2---:R-:W-:-:S03]  /*1bf0*/  @!P0 LOP3.LUT R2, R2, R17, RZ, 0x3c, !PT ;  /* 0x0000001102028212 */ /* 0x004fc600078e3cff */
[----:B------:R-:W2:Y:S01]  /*1c00*/  @P1 LDG.E R17, desc[UR36][R12.64+0x20] ;  /* 0x000020240c111981 */ /* 0x000ea2000c1e1900 */
[----:B---3--:R-:W-:-:S03]  /*1c10*/  @!P0 LOP3.LUT R3, R3, R16, RZ, 0x3c, !PT ;  /* 0x0000001003038212 */ /* 0x008fc600078e3cff */
[----:B------:R-:W3:Y:S01]  /*1c20*/  @P1 LDG.E R16, desc[UR36][R12.64+0x1c] ;  /* 0x00001c240c101981 */ /* 0x000ee2000c1e1900 */
[----:B----4-:R-:W-:-:S03]  /*1c30*/  @!P0 LOP3.LUT R4, R4, R19, RZ, 0x3c, !PT ;  /* 0x0000001304048212 */ /* 0x010fc600078e3cff */
        /* <DEDUP_REMOVED lines=13> */
[----:B----4-:R-:W-:Y:S02]  /*1d10*/  @P2 LOP3.LUT R2, R2, R19, RZ, 0x3c, !PT ;  /* 0x0000001302022212 */ /* 0x010fe400078e3cff */
[----:B------:R-:W-:Y:S01]  /*1d20*/  @P2 LOP3.LUT R4, R4, R21, RZ, 0x3c, !PT ;  /* 0x0000001504042212 */ /* 0x000fe200078e3cff */
[----:B------:R-:W4:Y:S04]  /*1d30*/  @P3 LDG.E R19, desc[UR36][R12.64+0x48] ;  /* 0x000048240c133981 */ /* 0x000f28000c1e1900 */
[----:B------:R-:W4:Y:S01]  /*1d40*/  @P4 LDG.E R21, desc[UR36][R12.64+0x54] ;  /* 0x000054240c154981 */ /* 0x000f22000c1e1900 */
[----:B------:R-:W-:Y:S02]  /*1d50*/  @P4 LOP3.LUT R0, R0, R25, RZ, 0x3c, !PT ;  /* 0x0000001900004212 */ /* 0x000fe400078e3cff */
[----:B------:R-:W-:-:S02]  /*1d60*/  @P3 LOP3.LUT R5, R5, R22, RZ, 0x3c, !PT ;  /* 0x0000001605053212 */ /* 0x000fc400078e3cff */
        /* <DEDUP_REMOVED lines=13> */
[----:B------:R-:W-:Y:S02]  /*1e40*/  LOP3.LUT P0, RZ, R18, 0x80, RZ, 0xc0, !PT ;  /* 0x0000008012ff7812 */ /* 0x000fe4000780c0ff */
[----:B------:R-:W-:Y:S02]  /*1e50*/  @P4 LOP3.LUT R5, R5, R22, RZ, 0x3c, !PT ;  /* 0x0000001605054212 */ /* 0x000fe400078e3cff */
[----:B------:R-:W-:Y:S02]  /*1e60*/  @P6 LOP3.LUT R0, R0, R23, RZ, 0x3c, !PT ;  /* 0x0000001700006212 */ /* 0x000fe400078e3cff */
[----:B------:R-:W4:Y:S07]  /*1e70*/  @P6 LDG.E R23, desc[UR36][R12.64+0x7c] ;  /* 0x00007c240c176981 */ /* 0x000f2e000c1e1900 */
[----:B------:R-:W4:Y:S04]  /*1e80*/  @P0 LDG.E R25, desc[UR36][R12.64+0x8c] ;  /* 0x00008c240c190981 */ /* 0x000f28000c1e1900 */
        /* <DEDUP_REMOVED lines=12> */
[----:B------:R-:W-:Y:S02]  /*1f50*/  @P6 LOP3.LUT R2, R2, R23, RZ, 0x3c, !PT ;  /* 0x0000001702026212 */ /* 0x000fe400078e3cff */
[----:B------:R-:W-:Y:S02]  /*1f60*/  @P0 LOP3.LUT R0, R0, R25, RZ, 0x3c, !PT ;  /* 0x0000001900000212 */ /* 0x000fe400078e3cff */
[----:B--2---:R-:W-:Y:S02]  /*1f70*/  @P6 LOP3.LUT R4, R4, R17, RZ, 0x3c, !PT ;  /* 0x0000001104046212 */ /* 0x004fe400078e3cff */
[----:B---3--:R-:W-:Y:S02]  /*1f80*/  @P6 LOP3.LUT R3, R3, R16, RZ, 0x3c, !PT ;  /* 0x0000001003036212 */ /* 0x008fe400078e3cff */
[----:B------:R-:W-:Y:S02]  /*1f90*/  @P6 LOP3.LUT R5, R5, R20, RZ, 0x3c, !PT ;  /* 0x0000001405056212 */ /* 0x000fe400078e3cff */
[----:B------:R-:W-:-:S02]  /*1fa0*/  @P0 LOP3.LUT R3, R3, R22, RZ, 0x3c, !PT ;  /* 0x0000001603030212 */ /* 0x000fc400078e3cff */
[----:B----4-:R-:W-:Y:S02]  /*1fb0*/  @P0 LOP3.LUT R2, R2, R19, RZ, 0x3c, !PT ;  /* 0x0000001302020212 */ /* 0x010fe400078e3cff */
[----:B------:R-:W-:Y:S02]  /*1fc0*/  @P0 LOP3.LUT R5, R5, R24, RZ, 0x3c, !PT ;  /* 0x0000001805050212 */ /* 0x000fe400078e3cff */
[----:B------:R-:W-:Y:S02]  /*1fd0*/  @P0 LOP3.LUT R4, R4, R21, RZ, 0x3c, !PT ;  /* 0x0000001504040212 */ /* 0x000fe400078e3cff */
        /* <DEDUP_REMOVED lines=24> */
[----:B------:R-:W-:Y:S02]  /*2160*/  @P4 LOP3.LUT R0, R0, R29, RZ, 0x3c, !PT ;  /* 0x0000001d00004212 */ /* 0x000fe400078e3cff */
[----:B------:R-:W-:Y:S02]  /*2170*/  @P1 LOP3.LUT R5, R5, R22, RZ, 0x3c, !PT ;  /* 0x0000001605051212 */ /* 0x000fe400078e3cff */
[----:B------:R-:W4:Y:S01]  /*2180*/  @P3 LDG.E R22, desc[UR36][R12.64+0xe4] ;  /* 0x0000e4240c163981 */ /* 0x000f22000c1e1900 */
[----:B--2---:R-:W-:-:S03]  /*2190*/  @P0 LOP3.LUT R4, R4, R17, RZ, 0x3c, !PT ;  /* 0x0000001104040212 */ /* 0x004fc600078e3cff */
[----:B------:R-:W2:Y:S01]  /*21a0*/  @P2 LDG.E R17, desc[UR36][R12.64+0xcc] ;  /* 0x0000cc240c112981 */ /* 0x000ea2000c1e1900 */
[----:B------:R-:W-:Y:S02]  /*21b0*/  LOP3.LUT P0, RZ, R18, 0x8000, RZ, 0xc0, !PT ;  /* 0x0000800012ff7812 */ /* 0x000fe4000780c0ff */
[----:B---3--:R-:W-:Y:S01]  /*21c0*/  @P1 LOP3.LUT R4, R4, R21, RZ, 0x3c, !PT ;  /* 0x0000001504041212 */ /* 0x008fe200078e3cff */
[----:B------:R-:W3:Y:S01]  /*21d0*/  @P2 LDG.E R18, desc[UR36][R12.64+0xd0] ;  /* 0x0000d0240c122981 */ /* 0x000ee2000c1e1900 */
[----:B----4-:R-:W-:-:S03]  /*21e0*/  @P1 LOP3.LUT R2, R2, R19, RZ, 0x3c, !PT ;  /* 0x0000001302021212 */ /* 0x010fc600078e3cff */
[----:B------:R-:W4:Y:S04]  /*21f0*/  @P2 LDG.E R19, desc[UR36][R12.64+0xd4] ;  /* 0x0000d4240c132981 */ /* 0x000f28000c1e1900 */
[----:B------:R-:W4:Y:S01]  /*2200*/  @P3 LDG.E R21, desc[UR36][R12.64+0xe0] ;  /* 0x0000e0240c153981 */ /* 0x000f22000c1e1900 */
[----:B------:R-:W-:-:S03]  /*2210*/  @P5 LOP3.LUT R0, R0, R23, RZ, 0x3c, !PT ;  /* 0x0000001700005212 */ /* 0x000fc600078e3cff */
[----:B------:R-:W4:Y:S01]  /*2220*/  @P3 LDG.E R23, desc[UR36][R12.64+0xe8] ;  /* 0x0000e8240c173981 */ /* 0x000f22000c1e1900 */
[----:B------:R-:W-:-:S03]  /*2230*/  @P1 LOP3.LUT R3, R3, R16, RZ, 0x3c, !PT ;  /* 0x0000001003031212 */ /* 0x000fc600078e3cff */
        /* <DEDUP_REMOVED lines=11> */
[----:B------:R-:W2:Y:S01]  /*22f0*/  @P4 LDG.E R21, desc[UR36][R12.64+0xfc] ;  /* 0x0000fc240c154981 */ /* 0x000ea2000c1e1900 */
[----:B------:R-:W-:Y:S02]  /*2300*/  @P3 LOP3.LUT R3, R3, R22, RZ, 0x3c, !PT ;  /* 0x0000001603033212 */ /* 0x000fe400078e3cff */
[----:B------:R-:W-:Y:S01]  /*2310*/  @P3 LOP3.LUT R4, R4, R23, RZ, 0x3c, !PT ;  /* 0x0000001704043212 */ /* 0x000fe200078e3cff */
[----:B------:R-:W2:Y:S04]  /*2320*/  @P5 LDG.E R22, desc[UR36][R12.64+0x10c] ;  /* 0x00010c240c165981 */ /* 0x000ea8000c1e1900 */
[----:B------:R-:W2:Y:S01]  /*2330*/  @P5 LDG.E R23, desc[UR36][R12.64+0x108] ;  /* 0x000108240c175981 */ /* 0x000ea2000c1e1900 */
[----:B------:R-:W-:-:S03]  /*2340*/  @P3 LOP3.LUT R5, R5, R16, RZ, 0x3c, !PT ;  /* 0x0000001005053212 */ /* 0x000fc600078e3cff */
[----:B------:R-:W2:Y:S01]  /*2350*/  @P5 LDG.E R16, desc[UR36][R12.64+0x114] ;  /* 0x000114240c105981 */ /* 0x000ea2000c1e1900 */
[----:B------:R-:W-:-:S03]  /*2360*/  @P4 LOP3.LUT R5, R5, R20, RZ, 0x3c, !PT ;  /* 0x0000001405054212 */ /* 0x000fc600078e3cff */
[----:B------:R-:W2:Y:S01]  /*2370*/  @P6 LDG.E R20, desc[UR36][R12.64+0x128] ;  /* 0x000128240c146981 */ /* 0x000ea2000c1e1900 */
[----:B------:R-:W-:-:S03]  /*2380*/  @P6 LOP3.LUT R0, R0, R25, RZ, 0x3c, !PT ;  /* 0x0000001900006212 */ /* 0x000fc600078e3cff */
[----:B------:R-:W2:Y:S01]  /*2390*/  @P0 LDG.E R25, desc[UR36][R12.64+0x12c] ;  /* 0x00012c240c190981 */ /* 0x000ea2000c1e1900 */
[----:B---3--:R-:W-:-:S03]  /*23a0*/  @P4 LOP3.LUT R3, R3, R18, RZ, 0x3c, !PT ;  /* 0x0000001203034212 */ /* 0x008fc600078e3cff */
[----:B------:R-:W3:Y:S01]  /*23b0*/  @P6 LDG.E R18, desc[UR36][R12.64+0x120] ;  /* 0x000120240c126981 */ /* 0x000ee2000c1e1900 */
[----:B----4-:R-:W-:-:S03]  /*23c0*/  @P4 LOP3.LUT R2, R2, R19, RZ, 0x3c, !PT ;  /* 0x0000001302024212 */ /* 0x010fc600078e3cff */
[----:B------:R-:W4:Y:S01]  /*23d0*/  @P6 LDG.E R19, desc[UR36][R12.64+0x11c] ;  /* 0x00011c240c136981 */ /* 0x000f22000c1e1900 */
[----:B--2---:R-:W-:-:S03]  /*23e0*/  @P4 LOP3.LUT R4, R4, R21, RZ, 0x3c, !PT ;  /* 0x0000001504044212 */ /* 0x004fc600078e3cff */
[----:B------:R-:W2:Y:S01]  /*23f0*/  @P6 LDG.E R21, desc[UR36][R12.64+0x124] ;  /* 0x000124240c156981 */ /* 0x000ea2000c1e1900 */
[----:B------:R-:W-:Y:S02]  /*2400*/  @P5 LOP3.LUT R3, R3, R22, RZ, 0x3c, !PT ;  /* 0x0000001603035212 */ /* 0x000fe400078e3cff */
[----:B------:R-:W-:Y:S01]  /*2410*/  @P5 LOP3.LUT R4, R4, R17, RZ, 0x3c, !PT ;  /* 0x0000001104045212 */ /* 0x000fe200078e3cff */
[----:B------:R-:W2:Y:S01]  /*2420*/  @P0 LDG.E R22, desc[UR36][R12.64+0x134] ;  /* 0x000134240c160981 */ /* 0x000ea2000c1e1900 */
[----:B------:R-:W-:-:S03]  /*2430*/  @P5 LOP3.LUT R2, R2, R23, RZ, 0x3c, !PT ;  /* 0x0000001702025212 */ /* 0x000fc600078e3cff */
[----:B------:R-:W2:Y:S04]  /*2440*/  @P0 LDG.E R17, desc[UR36][R12.64+0x130] ;  /* 0x000130240c110981 */ /* 0x000ea8000c1e1900 */
[----:B------:R-:W2:Y:S01]  /*2450*/  @P0 LDG.E R23, desc[UR36][R12.64+0x138] ;  /* 0x000138240c170981 */ /* 0x000ea2000c1e1900 */
[----:B------:R-:W-:Y:S01]  /*2460*/  UIADD3 UR4, UPT, UPT, UR4, 0x10, URZ ;  /* 0x0000001004047890 */ /* 0x000fe2000fffe0ff */
[----:B------:R-:W-:-:S03]  /*2470*/  @P5 LOP3.LUT R5, R5, R16, RZ, 0x3c, !PT ;  /* 0x0000001005055212 */ /* 0x000fc600078e3cff */
[----:B------:R-:W-:Y:S01]  /*2480*/  UISETP.NE.AND UP0, UPT, UR4, 0x20, UPT ;  /* 0x000000200400788c */ /* 0x000fe2000bf05270 */
[----:B------:R-:W-:Y:S02]  /*2490*/  @P6 LOP3.LUT R5, R5, R20, RZ, 0x3c, !PT ;  /* 0x0000001405056212 */ /* 0x000fe400078e3cff */
[----:B------:R-:W-:Y:S02]  /*24a0*/  @P0 LOP3.LUT R0, R0, R25, RZ, 0x3c, !PT ;  /* 0x0000001900000212 */ /* 0x000fe400078e3cff */
[----:B------:R-:W-:Y:S02]  /*24b0*/  @P0 LOP3.LUT R5, R5, R24, RZ, 0x3c, !PT ;  /* 0x0000001805050212 */ /* 0x000fe400078e3cff */
[----:B---3--:R-:W-:Y:S02]  /*24c0*/  @P6 LOP3.LUT R3, R3, R18, RZ, 0x3c, !PT ;  /* 0x0000001203036212 */ /* 0x008fe400078e3cff */
[----:B----4-:R-:W-:Y:S02]  /*24d0*/  @P6 LOP3.LUT R2, R2, R19, RZ, 0x3c, !PT ;  /* 0x0000001302026212 */ /* 0x010fe400078e3cff */
[----:B--2---:R-:W-:-:S02]  /*24e0*/  @P6 LOP3.LUT R4, R4, R21, RZ, 0x3c, !PT ;  /* 0x0000001504046212 */ /* 0x004fc400078e3cff */
[----:B------:R-:W-:Y:S02]  /*24f0*/  @P0 LOP3.LUT R3, R3, R22, RZ, 0x3c, !PT ;  /* 0x0000001603030212 */ /* 0x000fe400078e3cff */
[----:B------:R-:W-:Y:S02]  /*2500*/  @P0 LOP3.LUT R2, R2, R17, RZ, 0x3c, !PT ;  /* 0x0000001102020212 */ /* 0x000fe400078e3cff */
[----:B------:R-:W-:Y:S01]  /*2510*/  @P0 LOP3.LUT R4, R4, R23, RZ, 0x3c, !PT ;  /* 0x0000001704040212 */ /* 0x000fe200078e3cff */
[----:B------:R-:W-:Y:S06]  /*2520*/  BRA.U UP0, `(.L_x_8) ;  /* 0xfffffff5004c7547 */ /* 0x000fec000b83ffff */
[----:B------:R-:W-:-:S05]  /*2530*/  VIADD R14, R14, 0x1 ;  /* 0x000000010e0e7836 */ /* 0x000fca0000000000 */
[----:B------:R-:W-:-:S13]  /*2540*/  ISETP.NE.AND P0, PT, R14, 0x5, PT ;  /* 0x000000050e00780c */ /* 0x000fda0003f05270 */
[----:B------:R-:W-:Y:S05]  /*2550*/  @P0 BRA `(.L_x_9) ;  /* 0xfffffff400300947 */ /* 0x000fea000383ffff */
[----:B------:R2:W-:Y:S04]  /*2560*/  STL.64 [R1+0x8], R2 ;  /* 0x0000080201007387 */ /* 0x0005e80000100a00 */
[----:B------:R2:W-:Y:S04]  /*2570*/  STL.64 [R1+0x10], R4 ;  /* 0x0000100401007387 */ /* 0x0005e80000100a00 */
[----:B------:R2:W-:Y:S02]  /*2580*/  STL [R1+0x4], R0 ;  /* 0x0000040001007387 */ /* 0x0005e40000100800 */
.L_x_3:
[----:B0-----:R-:W-:Y:S05]  /*2590*/  BSYNC.RECONVERGENT B1 ;  /* 0x0000000000017941 */ /* 0x001fea0003800200 */
.L_x_2:
[C---:B------:R-:W-:Y:S01]  /*25a0*/  ISETP.GT.U32.AND P0, PT, R9.reuse, 0x3, PT ;  /* 0x000000030900780c */ /* 0x040fe20003f04070 */
[----:B------:R-:W-:Y:S01]  /*25b0*/  VIADD R8, R8, 0x1 ;  /* 0x0000000108087836 */ /* 0x000fe20000000000 */
[--C-:B------:R-:W-:Y:S02]  /*25c0*/  SHF.R.U64 R9, R9, 0x2, R10.reuse ;  /* 0x0000000209097819 */ /* 0x100fe4000000120a */
[----:B------:R-:W-:Y:S02]  /*25d0*/  ISETP.GT.U32.AND.EX P0, PT, R10, RZ, PT, P0 ;  /* 0x000000ff0a00720c */ /* 0x000fe40003f04100 */
[----:B------:R-:W-:-:S11]  /*25e0*/  SHF.R.U32.HI R10, RZ, 0x2, R10 ;  /* 0x00000002ff0a7819 */ /* 0x000fd6000001160a */
[----:B------:R-:W-:Y:S05]  /*25f0*/  @P0 BRA `(.L_x_10) ;  /* 0xffffffd800ec0947 */ /* 0x000fea000383ffff */
.L_x_1:
[----:B0-----:R-:W-:Y:S05]  /*2600*/  BSYNC.RECONVERGENT B0 ;  /* 0x0000000000007941 */ /* 0x001fea0003800200 */
.L_x_0:
[----:B------:R0:W-:Y:S01]  /*2610*/  STL.64 [R1+0x18], RZ ;  /* 0x000018ff01007387 */ /* 0x0001e20000100a00 */
[----:B------:R-:W3:Y:S01]  /*2620*/  LDCU.64 UR38, c[0x0][0x380] ;  /* 0x00007000ff2677ac */ /* 0x000ee20008000a00 */
[----:B------:R-:W-:Y:S01]  /*2630*/  BSSY.RECONVERGENT B8, `(.L_x_11) ;  /* 0x0000666000087945 */ /* 0x000fe20003800200 */
[----:B------:R-:W-:Y:S01]  /*2640*/  IMAD.MOV.U32 R18, RZ, RZ, RZ ;  /* 0x000000ffff127224 */ /* 0x000fe200078e00ff */
[----:B------:R0:W-:Y:S01]  /*2650*/  STL [R1+0x20], RZ ;  /* 0x000020ff01007387 */ /* 0x0001e20000100800 */
[----:B------:R-:W-:-:S03]  /*2660*/  IMAD.MOV.U32 R17, RZ, RZ, RZ ;  /* 0x000000ffff117224 */ /* 0x000fc600078e00ff */
[----:B------:R0:W-:Y:S01]  /*2670*/  STL.64 [R1+0x28], RZ ;  /* 0x000028ff01007387 */ /* 0x0001e20000100a00 */
[----:B---3--:R-:W-:-:S04]  /*2680*/  UIADD3 UR38, UP0, UPT, UR38, 0x400, URZ ;  /* 0x0000040026267890 */ /* 0x008fc8000ff1e0ff */
[----:B0-----:R-:W-:-:S12]  /*2690*/  UIADD3.X UR39, UPT, UPT, URZ, UR39, URZ, UP0, !UPT ;  /* 0x00000027ff277290 */ /* 0x001fd800087fe4ff */
.L_x_53:
[----:B------:R-:W-:Y:S01]  /*26a0*/  BSSY.RECONVERGENT B0, `(.L_x_12) ;  /* 0x000004e000007945 */ /* 0x000fe20003800200 */
[----:B--2---:R-:W-:Y:S02]  /*26b0*/  IMAD.MOV.U32 R0, RZ, RZ, R25 ;  /* 0x000000ffff007224 */ /* 0x004fe400078e0019 */
[----:B-1----:R-:W-:Y:S02]  /*26c0*/  IMAD.MOV.U32 R2, RZ, RZ, R24 ;  /* 0x000000ffff027224 */ /* 0x002fe400078e0018 */
[----:B------:R-:W-:Y:S02]  /*26d0*/  IMAD.MOV.U32 R14, RZ, RZ, R23 ;  /* 0x000000ffff0e7224 */ /* 0x000fe400078e0017 */
[----:B------:R-:W-:Y:S02]  /*26e0*/  IMAD.MOV.U32 R15, RZ, RZ, R22 ;  /* 0x000000ffff0f7224 */ /* 0x000fe400078e0016 */
[----:B------:R-:W-:Y:S02]  /*26f0*/  IMAD.MOV.U32 R16, RZ, RZ, R19 ;  /* 0x000000ffff107224 */ /* 0x000fe400078e0013 */
[----:B------:R-:W-:-:S02]  /*2700*/  IMAD.MOV.U32 R3, RZ, RZ, RZ ;  /* 0x000000ffff037224 */ /* 0x000fc400078e00ff */
[----:B------:R-:W-:Y:S02]  /*2710*/  IMAD.U32 R4, RZ, RZ, UR38 ;  /* 0x00000026ff047e24 */ /* 0x000fe4000f8e00ff */
[----:B------:R-:W-:-:S07]  /*2720*/  IMAD.U32 R5, RZ, RZ, UR39 ;  /* 0x00000027ff057e24 */ /* 0x000fce000f8e00ff */
.L_x_13:
[----:B------:R-:W2:Y:S04]  /*2730*/  LDG.E R24, desc[UR36][R4.64+-0x400] ;  /* 0xfffc002404187981 */ /* 0x000ea8000c1e1900 */
[----:B------:R-:W3:Y:S04]  /*2740*/  LDG.E R13, desc[UR36][R4.64+-0x3c0] ;  /* 0xfffc4024040d7981 */ /* 0x000ee8000c1e1900 */
[----:B------:R-:W4:Y:S04]  /*2750*/  LDG.E R12, desc[UR36][R4.64+-0x380] ;  /* 0xfffc8024040c7981 */ /* 0x000f28000c1e1900 */
[----:B------:R-:W5:Y:S04]  /*2760*/  LDG.E R10, desc[UR36][R4.64+-0x340] ;  /* 0xfffcc024040a7981 */ /* 0x000f68000c1e1900 */
        /* <DEDUP_REMOVED lines=9> */
[----:B------:R-:W5:Y:S01]  /*2800*/  LDG.E R6, desc[UR36][R4.64+-0xc0] ;  /* 0xffff402404067981 */ /* 0x000f62000c1e1900 */
[----:B--2---:R-:W-:-:S03]  /*2810*/  FADD R24, R24, R17 ;  /* 0x0000001118187221 */ /* 0x004fc60000000000 */
[----:B------:R-:W2:Y:S01]  /*2820*/  LDG.E R17, desc[UR36][R4.64+-0x80] ;  /* 0xffff802404117981 */ /* 0x000ea2000c1e1900 */
[----:B---3--:R-:W-:-:S03]  /*2830*/  FADD R25, R24, R13 ;  /* 0x0000000d18197221 */ /* 0x008fc60000000000 */
[----:B------:R-:W3:Y:S01]  /*2840*/  LDG.E R13, desc[UR36][R4.64+-0x40] ;  /* 0xffffc024040d7981 */ /* 0x000ee2000c1e1900 */
[----:B----4-:R-:W-:-:S03]  /*2850*/  FADD R25, R25, R12 ;  /* 0x0000000c19197221 */ /* 0x010fc60000000000 */
[----:B------:R-:W4:Y:S01]  /*2860*/  LDG.E R12, desc[UR36][R4.64] ;  /* 0x00000024040c7981 */ /* 0x000f22000c1e1900 */
[----:B-----5:R-:W-:-:S03]  /*2870*/  FADD R24, R25, R10 ;  /* 0x0000000a19187221 */ /* 0x020fc60000000000 */
[----:B------:R-:W5:Y:S01]  /*2880*/  LDG.E R10, desc[UR36][R4.64+0x40] ;  /* 0x00004024040a7981 */ /* 0x000f62000c1e1900 */
[----:B------:R-:W-:-:S03]  /*2890*/  FADD R24, R24, R11 ;  /* 0x0000000b18187221 */ /* 0x000fc60000000000 */
        /* <DEDUP_REMOVED lines=26> */
[----:B------:R0:W5:Y:S01]  /*2a40*/  LDG.E R10, desc[UR36][R4.64+0x3c0] ;  /* 0x0003c024040a7981 */ /* 0x000162000c1e1900 */
[C---:B------:R-:W-:Y:S01]  /*2a50*/  ISETP.GE.U32.AND P0, PT, R3.reuse, 0x17fe00, PT ;  /* 0x0017fe000300780c */ /* 0x040fe20003f06070 */
[----:B------:R-:W-:Y:S01]  /*2a60*/  FADD R24, R24, R11 ;  /* 0x0000000b18187221 */ /* 0x000fe20000000000 */
[----:B------:R-:W-:-:S03]  /*2a70*/  VIADD R3, R3, 0x200 ;  /* 0x0000020003037836 */ /* 0x000fc60000000000 */
[----:B------:R-:W-:-:S04]  /*2a80*/  FADD R19, R24, R19 ;  /* 0x0000001318137221 */ /* 0x000fc80000000000 */
[----:B------:R-:W-:Y:S01]  /*2a90*/  FADD R20, R19, R20 ;  /* 0x0000001413147221 */ /* 0x000fe20000000000 */
[----:B0-----:R-:W-:-:S03]  /*2aa0*/  IADD3 R4, P1, PT, R4, 0x800, RZ ;  /* 0x0000080004047810 */ /* 0x001fc60007f3e0ff */
[----:B------:R-:W-:Y:S02]  /*2ab0*/  FADD R20, R20, R21 ;  /* 0x0000001514147221 */ /* 0x000fe40000000000 */
[----:B------:R-:W-:Y:S02]  /*2ac0*/  IMAD.X R5, RZ, RZ, R5, P1 ;  /* 0x000000ffff057224 */ /* 0x000fe400008e0605 */
[----:B------:R-:W-:-:S04]  /*2ad0*/  FADD R23, R20, R23 ;  /* 0x0000001714177221 */ /* 0x000fc80000000000 */
[----:B------:R-:W-:-:S04]  /*2ae0*/  FADD R22, R23, R22 ;  /* 0x0000001617167221 */ /* 0x000fc80000000000 */
[----:B------:R-:W-:-:S04]  /*2af0*/  FADD R9, R22, R9 ;  /* 0x0000000916097221 */ /* 0x000fc80000000000 */
[----:B------:R-:W-:-:S04]  /*2b00*/  FADD R8, R9, R8 ;  /* 0x0000000809087221 */ /* 0x000fc80000000000 */
[----:B------:R-:W-:-:S04]  /*2b10*/  FADD R7, R8, R7 ;  /* 0x0000000708077221 */ /* 0x000fc80000000000 */
[----:B------:R-:W-:-:S04]  /*2b20*/  FADD R6, R7, R6 ;  /* 0x0000000607067221 */ /* 0x000fc80000000000 */
[----:B--2---:R-:W-:-:S04]  /*2b30*/  FADD R6, R6, R17 ;  /* 0x0000001106067221 */ /* 0x004fc80000000000 */
[----:B---3--:R-:W-:-:S04]  /*2b40*/  FADD R13, R6, R13 ;  /* 0x0000000d060d7221 */ /* 0x008fc80000000000 */
[----:B----4-:R-:W-:-:S04]  /*2b50*/  FADD R13, R13, R12 ;  /* 0x0000000c0d0d7221 */ /* 0x010fc80000000000 */
[----:B-----5:R-:W-:Y:S01]  /*2b60*/  FADD R17, R13, R10 ;  /* 0x0000000a0d117221 */ /* 0x020fe20000000000 */
[----:B------:R-:W-:Y:S06]  /*2b70*/  @!P0 BRA `(.L_x_13) ;  /* 0xfffffff800ec8947 */ /* 0x000fec000383ffff */
[----:B------:R-:W-:Y:S05]  /*2b80*/  BSYNC.RECONVERGENT B0 ;  /* 0x0000000000007941 */ /* 0x000fea0003800200 */
.L_x_12:
[----:B------:R-:W-:Y:S01]  /*2b90*/  BSSY.RECONVERGENT B0, `(.L_x_14) ;  /* 0x0000047000007945 */ /* 0x000fe20003800200 */
[----:B------:R-:W-:-:S07]  /*2ba0*/  IMAD.MOV.U32 R3, RZ, RZ, RZ ;  /* 0x000000ffff037224 */ /* 0x000fce00078e00ff */
.L_x_15:
[----:B------:R-:W0:Y:S02]  /*2bb0*/  LDC.64 R4, c[0x0][0x380] ;  /* 0x0000e000ff047b82 */ /* 0x000e240000000a00 */
[----:B0-----:R-:W-:-:S05]  /*2bc0*/  IMAD.WIDE.U32 R4, R3, 0x4, R4 ;  /* 0x0000000403047825 */ /* 0x001fca00078e0004 */
        /* <DEDUP_REMOVED lines=15> */
[----:B--2---:R-:W-:-:S04]  /*2cc0*/  FADD R12, R12, R17 ;  /* 0x000000110c0c7221 */ /* 0x004fc80000000000 */
[----:B---3--:R-:W-:Y:S02]  /*2cd0*/  FADD R25, R12, R25 ;  /* 0x000000190c197221 */ /* 0x008fe40000000000 */
[----:B------:R-:W2:Y:S02]  /*2ce0*/  LDG.E R12, desc[UR36][R4.64+0x3c0] ;  /* 0x0003c024040c7981 */ /* 0x000ea4000c1e1900 */
[----:B----4-:R-:W-:Y:S02]  /*2cf0*/  FADD R28, R25, R10 ;  /* 0x0000000a191c7221 */ /* 0x010fe40000000000 */
[----:B------:R-:W3:Y:S02]  /*2d00*/  LDG.E R10, desc[UR36][R4.64+0x400] ;  /* 0x00040024040a7981 */ /* 0x000ee4000c1e1900 */
[----:B-----5:R-:W-:Y:S02]  /*2d10*/  FADD R28, R28, R11 ;  /* 0x0000000b1c1c7221 */ /* 0x020fe40000000000 */
[----:B------:R-:W4:Y:S02]  /*2d20*/  LDG.E R11, desc[UR36][R4.64+0x440] ;  /* 0x00044024040b7981 */ /* 0x000f24000c1e1900 */
[----:B------:R-:W-:-:S02]  /*2d30*/  FADD R17, R28, R19 ;  /* 0x000000131c117221 */ /* 0x000fc40000000000 */
[----:B------:R-:W5:Y:S02]  /*2d40*/  LDG.E R19, desc[UR36][R4.64+0x480] ;  /* 0x0004802404137981 */ /* 0x000f64000c1e1900 */
[----:B------:R-:W-:Y:S02]  /*2d50*/  FADD R25, R17, R24 ;  /* 0x0000001811197221 */ /* 0x000fe40000000000 */
[----:B------:R-:W5:Y:S02]  /*2d60*/  LDG.E R17, desc[UR36][R4.64+0x4c0] ;  /* 0x0004c02404117981 */ /* 0x000f64000c1e1900 */
[----:B------:R-:W-:Y:S02]  /*2d70*/  FADD R24, R25, R20 ;  /* 0x0000001419187221 */ /* 0x000fe40000000000 */
[----:B------:R-:W5:Y:S02]  /*2d80*/  LDG.E R20, desc[UR36][R4.64+0x500] ;  /* 0x0005002404147981 */ /* 0x000f64000c1e1900 */
        /* <DEDUP_REMOVED lines=15> */
[----:B------:R-:W5:Y:S04]  /*2e80*/  LDG.E R13, desc[UR36][R4.64+0x700] ;  /* 0x00070024040d7981 */ /* 0x000f68000c1e1900 */
[----:B------:R-:W5:Y:S01]  /*2e90*/  LDG.E R24, desc[UR36][R4.64+0x7c0] ;  /* 0x0007c02404187981 */ /* 0x000f62000c1e1900 */
[----:B--2---:R-:W-:-:S03]  /*2ea0*/  FADD R25, R25, R12 ;  /* 0x0000000c19197221 */ /* 0x004fc60000000000 */
[----:B------:R-:W2:Y:S01]  /*2eb0*/  LDG.E R12, desc[UR36][R4.64+0x740] ;  /* 0x00074024040c7981 */ /* 0x000ea2000c1e1900 */
[----:B---3--:R-:W-:-:S03]  /*2ec0*/  FADD R28, R25, R10 ;  /* 0x0000000a191c7221 */ /* 0x008fc60000000000 */
[----:B------:R-:W3:Y:S01]  /*2ed0*/  LDG.E R10, desc[UR36][R4.64+0x780] ;  /* 0x00078024040a7981 */ /* 0x000ee2000c1e1900 */
[----:B----4-:R-:W-:-:S04]  /*2ee0*/  FADD R28, R28, R11 ;  /* 0x0000000b1c1c7221 */ /* 0x010fc80000000000 */
[----:B-----5:R-:W-:-:S04]  /*2ef0*/  FADD R28, R28, R19 ;  /* 0x000000131c1c7221 */ /* 0x020fc80000000000 */
[----:B------:R-:W-:-:S04]  /*2f00*/  FADD R17, R28, R17 ;  /* 0x000000111c117221 */ /* 0x000fc80000000000 */
[----:B------:R-:W-:-:S04]  /*2f10*/  FADD R20, R17, R20 ;  /* 0x0000001411147221 */ /* 0x000fc80000000000 */
[----:B------:R-:W-:-:S04]  /*2f20*/  FADD R20, R20, R21 ;  /* 0x0000001514147221 */ /* 0x000fc80000000000 */
[----:B------:R-:W-:-:S04]  /*2f30*/  FADD R23, R20, R23 ;  /* 0x0000001714177221 */ /* 0x000fc80000000000 */
[----:B------:R-:W-:-:S04]  /*2f40*/  FADD R22, R23, R22 ;  /* 0x0000001617167221 */ /* 0x000fc80000000000 */
[----:B------:R-:W-:-:S04]  /*2f50*/  FADD R9, R22, R9 ;  /* 0x0000000916097221 */ /* 0x000fc80000000000 */
[----:B------:R-:W-:Y:S01]  /*2f60*/  FADD R8, R9, R8 ;  /* 0x0000000809087221 */ /* 0x000fe20000000000 */
[----:B------:R-:W-:-:S03]  /*2f70*/  VIADD R3, R3, 0x200 ;  /* 0x0000020003037836 */ /* 0x000fc60000000000 */
[----:B------:R-:W-:Y:S02]  /*2f80*/  FADD R7, R8, R7 ;  /* 0x0000000708077221 */ /* 0x000fe40000000000 */
[----:B------:R-:W-:Y:S02]  /*2f90*/  ISETP.GE.U32.AND P0, PT, R3, 0x180000, PT ;  /* 0x001800000300780c */ /* 0x000fe40003f06070 */
[----:B------:R-:W-:-:S04]  /*2fa0*/  FADD R6, R7, R6 ;  /* 0x0000000607067221 */ /* 0x000fc80000000000 */
[----:B------:R-:W-:-:S04]  /*2fb0*/  FADD R13, R6, R13 ;  /* 0x0000000d060d7221 */ /* 0x000fc80000000000 */
[----:B--2---:R-:W-:-:S04]  /*2fc0*/  FADD R13, R13, R12 ;  /* 0x0000000c0d0d7221 */ /* 0x004fc80000000000 */
[----:B---3--:R-:W-:-:S04]  /*2fd0*/  FADD R13, R13, R10 ;  /* 0x0000000a0d0d7221 */ /* 0x008fc80000000000 */
[----:B------:R-:W-:Y:S01]  /*2fe0*/  FADD R17, R13, R24 ;  /* 0x000000180d117221 */ /* 0x000fe20000000000 */
[----:B------:R-:W-:Y:S06]  /*2ff0*/  @!P0 BRA `(.L_x_15) ;  /* 0xfffffff800ec8947 */ /* 0x000fec000383ffff */
[----:B------:R-:W-:Y:S05]  /*3000*/  BSYNC.RECONVERGENT B0 ;  /* 0x0000000000007941 */ /* 0x000fea0003800200 */
.L_x_14:
[----:B------:R-:W0:Y:S08]  /*3010*/  LDC.64 R4, c[0x0][0x388] ;  /* 0x0000e200ff047b82 */ /* 0x000e300000000a00 */
[----:B------:R-:W1:Y:S01]  /*3020*/  LDC.64 R6, c[0x0][0x380] ;  /* 0x0000e000ff067b82 */ /* 0x000e620000000a00 */
[----:B0-----:R-:W-:-:S05]  /*3030*/  IMAD.WIDE.U32 R4, R18, 0x4, R4 ;  /* 0x0000000412047825 */ /* 0x001fca00078e0004 */
[----:B------:R-:W2:Y:S01]  /*3040*/  LDG.E R8, desc[UR36][R4.64] ;  /* 0x0000002404087981 */ /* 0x000ea2000c1e1900 */
[----:B------:R-:W-:Y:S01]  /*3050*/  BSSY.RECONVERGENT B0, `(.L_x_16) ;  /* 0x00000a9000007945 */ /* 0x000fe20003800200 */
[----:B--2---:R-:W-:Y:S01]  /*3060*/  FADD R3, R17, R8 ;  /* 0x0000000811037221 */ /* 0x004fe20000000000 */
[----:B------:R-:W-:-:S03]  /*3070*/  IMAD.MOV.U32 R17, RZ, RZ, RZ ;  /* 0x000000ffff117224 */ /* 0x000fc600078e00ff */
[----:B-1----:R-:W-:-:S07]  /*3080*/  FADD R3, R8, R3 ;  /* 0x0000000308037221 */ /* 0x002fce0000000000 */
.L_x_18:
[----:B------:R-:W-:Y:S01]  /*3090*/  CS2R R12, SR_CLOCKLO ;  /* 0x00000000000c7805 */ /* 0x000fe20000015000 */
[----:B------:R-:W-:-:S05]  /*30a0*/  IMAD.WIDE.U32 R8, R17, 0x4, R6 ;  /* 0x0000000411087825 */ /* 0x000fca00078e0006 */
[----:B------:R-:W2:Y:S02]  /*30b0*/  LDG.E R10, desc[UR36][R8.64] ;  /* 0x00000024080a7981 */ /* 0x000ea4000c1e1900 */
[----:B--2---:R-:W-:Y:S01]  /*30c0*/  FADD R3, R10, R3 ;  /* 0x000000030a037221 */ /* 0x004fe20000000000 */
[----:B------:R-:W-:-:S06]  /*30d0*/  CS2R R10, SR_CLOCKLO ;  /* 0x00000000000a7805 */ /* 0x000fcc0000015000 */
[----:B------:R-:W-:Y:S01]  /*30e0*/  IADD3 R12, P0, PT, -R12, R10, RZ ;  /* 0x0000000a0c0c7210 */ /* 0x000fe20007f1e1ff */
[----:B------:R-:W-:-:S04]  /*30f0*/  IMAD.MOV.U32 R19, RZ, RZ, R17 ;  /* 0x000000ffff137224 */ /* 0x000fc800078e0011 */
[----:B------:R-:W-:Y:S01]  /*3100*/  IMAD.X R10, R11, 0x1, ~R13, P0 ;  /* 0x000000010b0a7824 */ /* 0x000fe200000e0e0d */
[----:B------:R-:W-:-:S04]  /*3110*/  ISETP.GT.U32.AND P0, PT, R12, 0x15e, PT ;  /* 0x0000015e0c00780c */ /* 0x000fc80003f04070 */
[----:B------:R-:W-:-:S13]  /*3120*/  ISETP.GT.AND.EX P0, PT, R10, RZ, PT, P0 ;  /* 0x000000ff0a00720c */ /* 0x000fda0003f04300 */
[----:B------:R-:W-:Y:S05]  /*3130*/  @P0 BRA `(.L_x_17) ;  /* 0x0000000800680947 */ /* 0x000fea0003800000 */
[----:B------:R-:W-:Y:S01]  /*3140*/  VIADD R19, R17, 0x20 ;  /* 0x0000002011137836 */ /* 0x000fe20000000000 */
[----:B------:R-:W-:Y:S01]  /*3150*/  CS2R R12, SR_CLOCKLO ;  /* 0x00000000000c7805 */ /* 0x000fe20000015000 */
[----:B------:R-:W2:Y:S02]  /*3160*/  LDG.E R10, desc[UR36][R8.64+0x80] ;  /* 0x00008024080a7981 */ /* 0x000ea4000c1e1900 */
[----:B--2---:R-:W-:Y:S01]  /*3170*/  FADD R3, R3, R10 ;  /* 0x0000000a03037221 */ /* 0x004fe20000000000 */
[----:B------:R-:W-:-:S06]  /*3180*/  CS2R R10, SR_CLOCKLO ;  /* 0x00000000000a7805 */ /* 0x000fcc0000015000 */
[----:B------:R-:W-:-:S05]  /*3190*/  IADD3 R12, P0, PT, -R12, R10, RZ ;  /* 0x0000000a0c0c7210 */ /* 0x000fca0007f1e1ff */
        /* <DEDUP_REMOVED lines=144> */
[----:B------:R-:W-:-:S05]  /*3aa0*/  VIADD R17, R17, 0x200 ;  /* 0x0000020011117836 */ /* 0x000fca0000000000 */
[----:B------:R-:W-:-:S13]  /*3ab0*/  ISETP.GE.U32.AND P0, PT, R17, 0x180000, PT ;  /* 0x001800001100780c */ /* 0x000fda0003f06070 */
[----:B------:R-:W-:Y:S05]  /*3ac0*/  @!P0 BRA `(.L_x_18) ;  /* 0xfffffff400708947 */ /* 0x000fea000383ffff */
[----:B------:R-:W-:-:S07]  /*3ad0*/  IMAD.MOV.U32 R19, RZ, RZ, R16 ;  /* 0x000000ffff137224 */ /* 0x000fce00078e0010 */
.L_x_17:
[----:B------:R-:W-:Y:S05]  /*3ae0*/  BSYNC.RECONVERGENT B0 ;  /* 0x0000000000007941 */ /* 0x000fea0003800200 */
.L_x_16:
[----:B------:R-:W-:Y:S01]  /*3af0*/  BSSY.RECONVERGENT B0, `(.L_x_19) ;  /* 0x0000046000007945 */ /* 0x000fe20003800200 */
[----:B------:R-:W-:-:S07]  /*3b00*/  IMAD.MOV.U32 R11, RZ, RZ, RZ ;  /* 0x000000ffff0b7224 */ /* 0x000fce00078e00ff */
.L_x_20:
[----:B------:R-:W-:-:S05]  /*3b10*/  IMAD.WIDE.U32 R8, R11, 0x4, R6 ;  /* 0x000000040b087825 */ /* 0x000fca00078e0006 */
        /* <DEDUP_REMOVED lines=32> */
[----:B--2---:R-:W-:Y:S02]  /*3d20*/  FADD R24, R24, R17 ;  /* 0x0000001118187221 */ /* 0x004fe40000000000 */
[----:B------:R-:W2:Y:S02]  /*3d30*/  LDG.E R17, desc[UR36][R8.64+0x540] ;  /* 0x0005402408117981 */ /* 0x000ea4000c1e1900 */
[----:B---3--:R-:W-:Y:S02]  /*3d40*/  FADD R25, R24, R3 ;  /* 0x0000000318197221 */ /* 0x008fe40000000000 */
[----:B------:R-:W3:Y:S02]  /*3d50*/  LDG.E R3, desc[UR36][R8.64+0x580] ;  /* 0x0005802408037981 */ /* 0x000ee4000c1e1900 */
[----:B----4-:R-:W-:-:S02]  /*3d60*/  FADD R25, R25, R10 ;  /* 0x0000000a19197221 */ /* 0x010fc40000000000 */
[----:B------:R-:W4:Y:S02]  /*3d70*/  LDG.E R10, desc[UR36][R8.64+0x5c0] ;  /* 0x0005c024080a7981 */ /* 0x000f24000c1e1900 */
[----:B-----5:R-:W-:Y:S02]  /*3d80*/  FADD R24, R25, R12 ;  /* 0x0000000c19187221 */ /* 0x020fe40000000000 */
        /* <DEDUP_REMOVED lines=14> */
[----:B------:R-:W-:-:S05]  /*3e70*/  VIADD R11, R11, 0x200 ;  /* 0x000002000b0b7836 */ /* 0x000fca0000000000 */
[----:B------:R-:W-:Y:S01]  /*3e80*/  ISETP.GE.U32.AND P0, PT, R11, 0x180000, PT ;  /* 0x001800000b00780c */ /* 0x000fe20003f06070 */
[----:B--2---:R-:W-:-:S04]  /*3e90*/  FADD R28, R28, R17 ;  /* 0x000000111c1c7221 */ /* 0x004fc80000000000 */
[----:B---3--:R-:W-:-:S04]  /*3ea0*/  FADD R3, R28, R3 ;  /* 0x000000031c037221 */ /* 0x008fc80000000000 */
        /* <DEDUP_REMOVED lines=9> */
[----:B------:R-:W-:Y:S06]  /*3f40*/  @!P0 BRA `(.L_x_20) ;  /* 0xfffffff800f08947 */ /* 0x000fec000383ffff */
[----:B------:R-:W-:Y:S05]  /*3f50*/  BSYNC.RECONVERGENT B0 ;  /* 0x0000000000007941 */ /* 0x000fea0003800200 */
.L_x_19:
[----:B------:R-:W-:Y:S01]  /*3f60*/  BSSY.RECONVERGENT B0, `(.L_x_21) ;  /* 0x0000046000007945 */ /* 0x000fe20003800200 */
[----:B------:R-:W-:-:S07]  /*3f70*/  IMAD.MOV.U32 R11, RZ, RZ, RZ ;  /* 0x000000ffff0b7224 */ /* 0x000fce00078e00ff */
.L_x_22:
        /* <DEDUP_REMOVED lines=69> */
.L_x_21:
[----:B------:R-:W2:Y:S01]  /*43d0*/  LDG.E R6, desc[UR36][R4.64] ;  /* 0x0000002404067981 */ /* 0x000ea2000c1e1900 */
[----:B------:R-:W0:Y:S01]  /*43e0*/  LDC.64 R8, c[0x0][0x380] ;  /* 0x0000e000ff087b82 */ /* 0x000e220000000a00 */
[----:B------:R-:W-:Y:S01]  /*43f0*/  BSSY.RECONVERGENT B0, `(.L_x_23) ;  /* 0x00000a9000007945 */ /* 0x000fe20003800200 */
[----:B------:R-:W-:Y:S02]  /*4400*/  IMAD.MOV.U32 R17, RZ, RZ, RZ ;  /* 0x000000ffff117224 */ /* 0x000fe400078e00ff */
[----:B--2---:R-:W-:-:S04]  /*4410*/  FADD R3, R3, R6 ;  /* 0x0000000603037221 */ /* 0x004fc80000000000 */
[----:B0-----:R-:W-:-:S07]  /*4420*/  FADD R3, R6, R3 ;  /* 0x0000000306037221 */ /* 0x001fce0000000000 */
.L_x_25:
        /* <DEDUP_REMOVED lines=165> */
.L_x_24:
[----:B------:R-:W-:Y:S05]  /*4e80*/  BSYNC.RECONVERGENT B0 ;  /* 0x0000000000007941 */ /* 0x000fea0003800200 */
.L_x_23:
[----:B------:R-:W-:Y:S01]  /*4e90*/  BSSY.RECONVERGENT B0, `(.L_x_26) ;  /* 0x0000046000007945 */ /* 0x000fe20003800200 */
[----:B------:R-:W-:-:S07]  /*4ea0*/  IMAD.MOV.U32 R11, RZ, RZ, RZ ;  /* 0x000000ffff0b7224 */ /* 0x000fce00078e00ff */
.L_x_27:
        /* <DEDUP_REMOVED lines=16> */
[----:B----4-:R-:W-:-:S04]  /*4fb0*/  FADD R25, R25, R24 ;  /* 0x0000001819197221 */ /* 0x010fc80000000000 */
[----:B-----5:R-:W-:Y:S02]  /*4fc0*/  FADD R25, R25, R10 ;  /* 0x0000000a19197221 */ /* 0x020fe40000000000 */
[----:B------:R-:W4:Y:S02]  /*4fd0*/  LDG.E R10, desc[UR36][R6.64+0x340] ;  /* 0x00034024060a7981 */ /* 0x000f24000c1e1900 */
        /* <DEDUP_REMOVED lines=14> */
[----:B---3--:R-:W-:Y:S02]  /*50c0*/  FADD R24, R25, R16 ;  /* 0x0000001019187221 */ /* 0x008fe40000000000 */
[----:B------:R-:W3:Y:S02]  /*50d0*/  LDG.E R16, desc[UR36][R6.64+0x540] ;  /* 0x0005402406107981 */ /* 0x000ee4000c1e1900 */
[----:B--2---:R-:W-:-:S02]  /*50e0*/  FADD R25, R24, R3 ;  /* 0x0000000318197221 */ /* 0x004fc40000000000 */
[----:B------:R-:W2:Y:S02]  /*50f0*/  LDG.E R3, desc[UR36][R6.64+0x580] ;  /* 0x0005802406037981 */ /* 0x000ea4000c1e1900 */
[----:B----4-:R-:W-:Y:S02]  /*5100*/  FADD R25, R25, R10 ;  /* 0x0000000a19197221 */ /* 0x010fe40000000000 */
[----:B------:R-:W4:Y:S02]  /*5110*/  LDG.E R10, desc[UR36][R6.64+0x5c0] ;  /* 0x0005c024060a7981 */ /* 0x000f24000c1e1900 */
[----:B-----5:R-:W-:Y:S02]  /*5120*/  FADD R24, R25, R12 ;  /* 0x0000000c19187221 */ /* 0x020fe40000000000 */
        /* <DEDUP_REMOVED lines=12> */
[----:B------:R-:W5:Y:S04]  /*51f0*/  LDG.E R23, desc[UR36][R6.64+0x780] ;  /* 0x0007802406177981 */ /* 0x000f68000c1e1900 */
[----:B------:R-:W5:Y:S01]  /*5200*/  LDG.E R24, desc[UR36][R6.64+0x7c0] ;  /* 0x0007c02406187981 */ /* 0x000f62000c1e1900 */
[----:B------:R-:W-:-:S05]  /*5210*/  VIADD R11, R11, 0x200 ;  /* 0x000002000b0b7836 */ /* 0x000fca0000000000 */
[----:B------:R-:W-:Y:S01]  /*5220*/  ISETP.GE.U32.AND P0, PT, R11, 0x180000, PT ;  /* 0x001800000b00780c */ /* 0x000fe20003f06070 */
[----:B---3--:R-:W-:-:S04]  /*5230*/  FADD R16, R25, R16 ;  /* 0x0000001019107221 */ /* 0x008fc80000000000 */
[----:B--2---:R-:W-:-:S04]  /*5240*/  FADD R3, R16, R3 ;  /* 0x0000000310037221 */ /* 0x004fc80000000000 */
        /* <DEDUP_REMOVED lines=11> */
.L_x_26:
[----:B------:R-:W-:Y:S01]  /*5300*/  BSSY.RECONVERGENT B0, `(.L_x_28) ;  /* 0x0000046000007945 */ /* 0x000fe20003800200 */
[----:B------:R-:W-:-:S07]  /*5310*/  IMAD.MOV.U32 R11, RZ, RZ, RZ ;  /* 0x000000ffff0b7224 */ /* 0x000fce00078e00ff */
.L_x_29:
        /* <DEDUP_REMOVED lines=69> */
.L_x_28:
[----:B------:R-:W2:Y:S01]  /*5770*/  LDG.E R6, desc[UR36][R4.64] ;  /* 0x0000002404067981 */ /* 0x000ea2000c1e1900 */
[----:B------:R-:W0:Y:S01]  /*5780*/  LDC.64 R8, c[0x0][0x380] ;  /* 0x0000e000ff087b82 */ /* 0x000e220000000a00 */
[----:B------:R-:W-:Y:S01]  /*5790*/  BSSY.RECONVERGENT B0, `(.L_x_30) ;  /* 0x00000a9000007945 */ /* 0x000fe20003800200 */
[----:B------:R-:W-:Y:S02]  /*57a0*/  IMAD.MOV.U32 R15, RZ, RZ, RZ ;  /* 0x000000ffff0f7224 */ /* 0x000fe400078e00ff */
[----:B--2---:R-:W-:-:S04]  /*57b0*/  FADD R3, R3, R6 ;  /* 0x0000000603037221 */ /* 0x004fc80000000000 */
[----:B0-----:R-:W-:-:S07]  /*57c0*/  FADD R3, R6, R3 ;  /* 0x0000000306037221 */ /* 0x001fce0000000000 */
.L_x_32:
        /* <DEDUP_REMOVED lines=165> */
.L_x_31:
[----:B------:R-:W-:Y:S05]  /*6220*/  BSYNC.RECONVERGENT B0 ;  /* 0x0000000000007941 */ /* 0x000fea0003800200 */
.L_x_30:
[----:B------:R-:W-:Y:S01]  /*6230*/  BSSY.RECONVERGENT B0, `(.L_x_33) ;  /* 0x0000046000007945 */ /* 0x000fe20003800200 */
[----:B------:R-:W-:-:S07]  /*6240*/  IMAD.MOV.U32 R11, RZ, RZ, RZ ;  /* 0x000000ffff0b7224 */ /* 0x000fce00078e00ff */
.L_x_34:
        /* <DEDUP_REMOVED lines=69> */
.L_x_33:
[----:B------:R-:W-:Y:S01]  /*66a0*/  BSSY.RECONVERGENT B0, `(.L_x_35) ;  /* 0x0000046000007945 */ /* 0x000fe20003800200 */
[----:B------:R-:W-:-:S07]  /*66b0*/  IMAD.MOV.U32 R11, RZ, RZ, RZ ;  /* 0x000000ffff0b7224 */ /* 0x000fce00078e00ff */
.L_x_36:
        /* <DEDUP_REMOVED lines=69> */
.L_x_35:
[----:B------:R-:W2:Y:S01]  /*6b10*/  LDG.E R6, desc[UR36][R4.64] ;  /* 0x0000002404067981 */ /* 0x000ea2000c1e1900 */
[----:B------:R-:W0:Y:S01]  /*6b20*/  LDC.64 R8, c[0x0][0x380] ;  /* 0x0000e000ff087b82 */ /* 0x000e220000000a00 */
[----:B------:R-:W-:Y:S01]  /*6b30*/  BSSY.RECONVERGENT B0, `(.L_x_37) ;  /* 0x00000a9000007945 */ /* 0x000fe20003800200 */
[----:B------:R-:W-:Y:S02]  /*6b40*/  IMAD.MOV.U32 R15, RZ, RZ, RZ ;  /* 0x000000ffff0f7224 */ /* 0x000fe400078e00ff */
[----:B--2---:R-:W-:-:S04]  /*6b50*/  FADD R3, R3, R6 ;  /* 0x0000000603037221 */ /* 0x004fc80000000000 */
[----:B0-----:R-:W-:-:S07]  /*6b60*/  FADD R3, R6, R3 ;  /* 0x0000000306037221 */ /* 0x001fce0000000000 */
.L_x_39:
        /* <DEDUP_REMOVED lines=165> */
.L_x_38:
[----:B------:R-:W-:Y:S05]  /*75c0*/  BSYNC.RECONVERGENT B0 ;  /* 0x0000000000007941 */ /* 0x000fea0003800200 */
.L_x_37:
[----:B------:R-:W-:Y:S01]  /*75d0*/  BSSY.RECONVERGENT B0, `(.L_x_40) ;  /* 0x0000046000007945 */ /* 0x000fe20003800200 */
[----:B------:R-:W-:-:S07]  /*75e0*/  IMAD.MOV.U32 R11, RZ, RZ, RZ ;  /* 0x000000ffff0b7224 */ /* 0x000fce00078e00ff */
.L_x_41:
        /* <DEDUP_REMOVED lines=18> */
[----:B-----5:R-:W-:-:S04]  /*7710*/  FADD R21, R28, R21 ;  /* 0x000000151c157221 */ /* 0x020fc80000000000 */
[----:B------:R-:W-:Y:S02]  /*7720*/  FADD R21, R21, R10 ;  /* 0x0000000a15157221 */ /* 0x000fe40000000000 */
        /* <DEDUP_REMOVED lines=13> */
[----:B---3--:R-:W-:Y:S02]  /*7800*/  FADD R21, R21, R14 ;  /* 0x0000000e15157221 */ /* 0x008fe40000000000 */
[----:B------:R-:W3:Y:S02]  /*7810*/  LDG.E R14, desc[UR36][R6.64+0x540] ;  /* 0x00054024060e7981 */ /* 0x000ee4000c1e1900 */
[----:B----4-:R-:W-:Y:S02]  /*7820*/  FADD R28, R21, R2 ;  /* 0x00000002151c7221 */ /* 0x010fe40000000000 */
[----:B------:R-:W4:Y:S02]  /*7830*/  LDG.E R2, desc[UR36][R6.64+0x580] ;  /* 0x0005802406027981 */ /* 0x000f24000c1e1900 */
[----:B--2---:R-:W-:-:S02]  /*7840*/  FADD R21, R28, R3 ;  /* 0x000000031c157221 */ /* 0x004fc40000000000 */
[----:B------:R-:W2:Y:S02]  /*7850*/  LDG.E R3, desc[UR36][R6.64+0x5c0] ;  /* 0x0005c02406037981 */ /* 0x000ea4000c1e1900 */
        /* <DEDUP_REMOVED lines=17> */
[----:B---3--:R-:W-:-:S04]  /*7970*/  FADD R25, R25, R14 ;  /* 0x0000000e19197221 */ /* 0x008fc80000000000 */
[----:B----4-:R-:W-:-:S04]  /*7980*/  FADD R2, R25, R2 ;  /* 0x0000000219027221 */ /* 0x010fc80000000000 */
[----:B--2---:R-:W-:-:S04]  /*7990*/  FADD R3, R2, R3 ;  /* 0x0000000302037221 */ /* 0x004fc80000000000 */
        /* <DEDUP_REMOVED lines=10> */
.L_x_40:
[----:B------:R-:W-:Y:S01]  /*7a40*/  BSSY.RECONVERGENT B0, `(.L_x_42) ;  /* 0x0000046000007945 */ /* 0x000fe20003800200 */
[----:B------:R-:W-:-:S07]  /*7a50*/  IMAD.MOV.U32 R11, RZ, RZ, RZ ;  /* 0x000000ffff0b7224 */ /* 0x000fce00078e00ff */
.L_x_43:
        /* <DEDUP_REMOVED lines=69> */
.L_x_42:
[----:B------:R-:W2:Y:S01]  /*7eb0*/  LDG.E R4, desc[UR36][R4.64] ;  /* 0x0000002404047981 */ /* 0x000ea2000c1e1900 */
[----:B------:R-:W0:Y:S01]  /*7ec0*/  LDC.64 R6, c[0x0][0x380] ;  /* 0x0000e000ff067b82 */ /* 0x000e220000000a00 */
[----:B------:R-:W-:Y:S01]  /*7ed0*/  BSSY.RECONVERGENT B0, `(.L_x_44) ;  /* 0x00000a9000007945 */ /* 0x000fe20003800200 */
[----:B------:R-:W-:Y:S02]  /*7ee0*/  IMAD.MOV.U32 R11, RZ, RZ, RZ ;  /* 0x000000ffff0b7224 */ /* 0x000fe400078e00ff */
[----:B--2---:R-:W-:-:S04]  /*7ef0*/  FADD R3, R3, R4 ;  /* 0x0000000403037221 */ /* 0x004fc80000000000 */
[----:B0-----:R-:W-:-:S07]  /*7f00*/  FADD R17, R4, R3 ;  /* 0x0000000304117221 */ /* 0x001fce0000000000 */
.L_x_46:
        /* <DEDUP_REMOVED lines=165> */
.L_x_45:
[----:B------:R-:W-:Y:S05]  /*8960*/  BSYNC.RECONVERGENT B0 ;  /* 0x0000000000007941 */ /* 0x000fea0003800200 */
.L_x_44:
[----:B------:R-:W-:Y:S01]  /*8970*/  MOV R8, 0x0 ;  /* 0x0000000000087802 */ /* 0x000fe20000000f00 */
[----:B------:R0:W-:Y:S01]  /*8980*/  STL [R1+0x30], R18 ;  /* 0x0000301201007387 */ /* 0x0001e20000100800 */
[----:B------:R-:W1:Y:S01]  /*8990*/  LDCU.64 UR4, c[0x4][0x48] ;  /* 0x01000900ff0477ac */ /* 0x000e620008000a00 */
[----:B------:R-:W-:-:S03]  /*89a0*/  IADD3 R16, P0, PT, R27, 0x30, RZ ;  /* 0x000000301b107810 */ /* 0x000fc60007f1e0ff */
[----:B------:R-:W2:Y:S02]  /*89b0*/  LDC.64 R8, c[0x4][R8] ;  /* 0x0100000008087b82 */ /* 0x000ea40000000a00 */
[----:B------:R-:W-:Y:S02]  /*89c0*/  IMAD.X R2, RZ, RZ, R26, P0 ;  /* 0x000000ffff027224 */ /* 0x000fe400000e061a */
[----:B------:R-:W-:Y:S02]  /*89d0*/  IMAD.MOV.U32 R6, RZ, RZ, R16 ;  /* 0x000000ffff067224 */ /* 0x000fe400078e0010 */
[----:B------:R-:W-:Y:S02]  /*89e0*/  IMAD.MOV.U32 R7, RZ, RZ, R2 ;  /* 0x000000ffff077224 */ /* 0x000fe400078e0002 */
[----:B-1----:R-:W-:Y:S02]  /*89f0*/  IMAD.U32 R4, RZ, RZ, UR4 ;  /* 0x00000004ff047e24 */ /* 0x002fe4000f8e00ff */
[----:B0-----:R-:W-:-:S07]  /*8a00*/  IMAD.U32 R5, RZ, RZ, UR5 ;  /* 0x00000005ff057e24 */ /* 0x001fce000f8e00ff */
[----:B------:R-:W-:-:S07]  /*8a10*/  LEPC R20, `(.L_x_47) ;  /* 0x000000001014794e */ /* 0x000fce0000000000 */
[----:B--2---:R-:W-:Y:S05]  /*8a20*/  CALL.ABS.NOINC R8 ;  /* 0x0000000008007343 */ /* 0x004fea0003c00000 */
.L_x_47:
[----:B------:R-:W-:Y:S01]  /*8a30*/  ISETP.NE.AND P0, PT, R19, R22, PT ;  /* 0x000000161300720c */ /* 0x000fe20003f05270 */
[----:B------:R-:W-:Y:S04]  /*8a40*/  BSSY.RECONVERGENT B7, `(.L_x_48) ;  /* 0x0000019000077945 */ /* 0x000fe80003800200 */
[----:B------:R-:W-:Y:S01]  /*8a50*/  BSSY.RELIABLE B6, `(.L_x_49) ;  /* 0x000000d000067945 */ /* 0x000fe20003800100 */
[----:B------:R-:W-:-:S07]  /*8a60*/  IMAD.MOV.U32 R0, RZ, RZ, R19 ;  /* 0x000000ffff007224 */ /* 0x000fce00078e0013 */
[----:B------:R-:W-:Y:S05]  /*8a70*/  @!P0 BRA `(.L_x_50) ;  /* 0x0000000000288947 */ /* 0x000fea0003800000 */
[----:B------:R-:W-:Y:S01]  /*8a80*/  ISETP.NE.AND P0, PT, R22, R23, PT ;  /* 0x000000171600720c */ /* 0x000fe20003f05270 */
[----:B------:R-:W-:-:S12]  /*8a90*/  IMAD.MOV.U32 R0, RZ, RZ, R22 ;  /* 0x000000ffff007224 */ /* 0x000fd800078e0016 */
[----:B------:R-:W-:Y:S05]  /*8aa0*/  @!P0 BRA `(.L_x_50) ;  /* 0x00000000001c8947 */ /* 0x000fea0003800000 */
[----:B------:R-:W-:Y:S01]  /*8ab0*/  ISETP.NE.AND P0, PT, R23, R24, PT ;  /* 0x000000181700720c */ /* 0x000fe20003f05270 */
[----:B------:R-:W-:-:S12]  /*8ac0*/  IMAD.MOV.U32 R0, RZ, RZ, R23 ;  /* 0x000000ffff007224 */ /* 0x000fd800078e0017 */
[----:B------:R-:W-:Y:S05]  /*8ad0*/  @!P0 BRA `(.L_x_50) ;  /* 0x0000000000108947 */ /* 0x000fea0003800000 */
[----:B------:R-:W-:-:S13]  /*8ae0*/  ISETP.NE.AND P0, PT, R24, R25, PT ;  /* 0x000000191800720c */ /* 0x000fda0003f05270 */
[----:B------:R-:W-:Y:S05]  /*8af0*/  @P0 BREAK.RELIABLE B6 ;  /* 0x0000000000060942 */ /* 0x000fea0003800100 */
[----:B------:R-:W-:Y:S05]  /*8b00*/  @P0 BRA `(.L_x_51) ;  /* 0x0000000000300947 */ /* 0x000fea0003800000 */
[----:B------:R-:W-:-:S07]  /*8b10*/  IMAD.MOV.U32 R0, RZ, RZ, R24 ;  /* 0x000000ffff007224 */ /* 0x000fce00078e0018 */
.L_x_50:
[----:B------:R-:W-:Y:S05]  /*8b20*/  BSYNC.RELIABLE B6 ;  /* 0x0000000000067941 */ /* 0x000fea0003800100 */
.L_x_49:
[----:B------:R-:W-:Y:S01]  /*8b30*/  MOV R8, 0x0 ;  /* 0x0000000000087802 */ /* 0x000fe20000000f00 */
[----:B------:R0:W-:Y:S01]  /*8b40*/  STL [R1+0x30], R0 ;  /* 0x0000300001007387 */ /* 0x0001e20000100800 */
[----:B------:R-:W1:Y:S01]  /*8b50*/  LDCU.64 UR4, c[0x4][0x50] ;  /* 0x01000a00ff0477ac */ /* 0x000e620008000a00 */
[----:B------:R-:W-:Y:S02]  /*8b60*/  IMAD.MOV.U32 R6, RZ, RZ, R16 ;  /* 0x000000ffff067224 */ /* 0x000fe400078e0010 */
[----:B------:R-:W-:Y:S01]  /*8b70*/  IMAD.MOV.U32 R7, RZ, RZ, R2 ;  /* 0x000000ffff077224 */ /* 0x000fe200078e0002 */
[----:B------:R-:W2:Y:S01]  /*8b80*/  LDC.64 R8, c[0x4][R8] ;  /* 0x0100000008087b82 */ /* 0x000ea20000000a00 */
[----:B-1----:R-:W-:Y:S02]  /*8b90*/  IMAD.U32 R4, RZ, RZ, UR4 ;  /* 0x00000004ff047e24 */ /* 0x002fe4000f8e00ff */
[----:B0-----:R-:W-:-:S07]  /*8ba0*/  IMAD.U32 R5, RZ, RZ, UR5 ;  /* 0x00000005ff057e24 */ /* 0x001fce000f8e00ff */
[----:B------:R-:W-:-:S07]  /*8bb0*/  LEPC R20, `(.L_x_51) ;  /* 0x000000001014794e */ /* 0x000fce0000000000 */
[----:B--2---:R-:W-:Y:S05]  /*8bc0*/  CALL.ABS.NOINC R8 ;  /* 0x0000000008007343 */ /* 0x004fea0003c00000 */
.L_x_51:
[----:B------:R-:W-:Y:S05]  /*8bd0*/  BSYNC.RECONVERGENT B7 ;  /* 0x0000000000077941 */ /* 0x000fea0003800200 */
.L_x_48:
[----:B------:R-:W-:Y:S01]  /*8be0*/  MOV R2, 0x0 ;  /* 0x0000000000027802 */ /* 0x000fe20000000f00 */
[----:B------:R-:W0:Y:S01]  /*8bf0*/  LDCU.64 UR4, c[0x4][0x58] ;  /* 0x01000b00ff0477ac */ /* 0x000e220008000a00 */
[----:B------:R-:W-:-:S04]  /*8c00*/  CS2R R6, SRZ ;  /* 0x0000000000067805 */ /* 0x000fc8000001ff00 */
[----:B------:R-:W1:Y:S01]  /*8c10*/  LDC.64 R2, c[0x4][R2] ;  /* 0x0100000002027b82 */ /* 0x000e620000000a00 */
[----:B0-----:R-:W-:Y:S02]  /*8c20*/  IMAD.U32 R4, RZ, RZ, UR4 ;  /* 0x00000004ff047e24 */ /* 0x001fe4000f8e00ff */
[----:B------:R-:W-:-:S07]  /*8c30*/  IMAD.U32 R5, RZ, RZ, UR5 ;  /* 0x00000005ff057e24 */ /* 0x000fce000f8e00ff */
[----:B------:R-:W-:-:S07]  /*8c40*/  LEPC R20, `(.L_x_52) ;  /* 0x000000001014794e */ /* 0x000fce0000000000 */
[----:B-1----:R-:W-:Y:S05]  /*8c50*/  CALL.ABS.NOINC R2 ;  /* 0x0000000002007343 */ /* 0x002fea0003c00000 */
.L_x_52:
[----:B------:R-:W-:-:S05]  /*8c60*/  VIADD R18, R18, 0x20 ;  /* 0x0000002012127836 */ /* 0x000fca0000000000 */
[----:B------:R-:W-:-:S13]  /*8c70*/  ISETP.GE.U32.AND P0, PT, R18, 0x180000, PT ;  /* 0x001800001200780c */ /* 0x000fda0003f06070 */
[----:B------:R-:W-:Y:S05]  /*8c80*/  @!P0 BRA `(.L_x_53) ;  /* 0xffffff9800848947 */ /* 0x000fea000383ffff */
[----:B------:R-:W-:Y:S05]  /*8c90*/  BSYNC.RECONVERGENT B8 ;  /* 0x0000000000087941 */ /* 0x000fea0003800200 */
.L_x_11:
[----:B------:R-:W0:Y:S02]  /*8ca0*/  LDC.64 R2, c[0x0][0x388] ;  /* 0x0000e200ff027b82 */ /* 0x000e240000000a00 */
[----:B0-----:R-:W-:Y:S01]  /*8cb0*/  STG.E desc[UR36][R2.64], R17 ;  /* 0x0000001102007986 */ /* 0x001fe2000c101924 */
[----:B------:R-:W-:Y:S05]  /*8cc0*/  EXIT ;  /* 0x000000000000794d */ /* 0x000fea0003800000 */
.L_x_54:
[----:B------:R-:W-:-:S00]  /*8cd0*/  BRA `(.L_x_54) ;  /* 0xfffffffc00fc7947 */ /* 0x000fc0000383ffff */
[----:B------:R-:W-:-:S00]  /*8ce0*/  NOP ;  /* 0x0000000000007918 */ /* 0x000fc00000000000 */
        /* <DEDUP_REMOVED lines=9> */
.L_x_55:


//--------------------- .nv.global.init           --------------------------
	.section	.nv.global.init,"aw",@progbits
	.align	4
.nv.global.init:
	.type		mrg32k3aM1SubSeq,@object
	.size		mrg32k3aM1SubSeq,(mrg32k3aM2SubSeq - mrg32k3aM1SubSeq)
mrg32k3aM1SubSeq:
        /*0000*/ 	.byte	0x0b, 0xcc, 0xee, 0x04, 0x73, 0x29, 0x8b, 0x6f, 0xf6, 0x53, 0x03, 0xf6, 0x23, 0xf6, 0xea, 0xda
        /* <DEDUP_REMOVED lines=125> */
	.type		mrg32k3aM2SubSeq,@object
	.size		mrg32k3aM2SubSeq,(mrg32k3aM1 - mrg32k3aM2SubSeq)
mrg32k3aM2SubSeq:
        /* <DEDUP_REMOVED lines=126> */
	.type		mrg32k3aM1,@object
	.size		mrg32k3aM1,(mrg32k3aM1Seq - mrg32k3aM1)
mrg32k3aM1:
        /* <DEDUP_REMOVED lines=144> */
	.type		mrg32k3aM1Seq,@object
	.size		mrg32k3aM1Seq,(mrg32k3aM2 - mrg32k3aM1Seq)
mrg32k3aM1Seq:
        /* <DEDUP_REMOVED lines=144> */
	.type		mrg32k3aM2,@object
	.size		mrg32k3aM2,(mrg32k3aM2Seq - mrg32k3aM2)
mrg32k3aM2:
        /* <DEDUP_REMOVED lines=144> */
	.type		mrg32k3aM2Seq,@object
	.size		mrg32k3aM2Seq,(precalc_xorwow_matrix - mrg32k3aM2Seq)
mrg32k3aM2Seq:
        /* <DEDUP_REMOVED lines=144> */
	.type		precalc_xorwow_matrix,@object
	.size		precalc_xorwow_matrix,(precalc_xorwow_offset_matrix - precalc_xorwow_matrix)
precalc_xorwow_matrix:
        /* <DEDUP_REMOVED lines=6400> */
	.type		precalc_xorwow_offset_matrix,@object
	.size		precalc_xorwow_offset_matrix,($str$2 - precalc_xorwow_offset_matrix)
precalc_xorwow_offset_matrix:
        /* <DEDUP_REMOVED lines=6400> */
	.type		$str$2,@object
	.size		$str$2,($str - $str$2)
$str$2:
        /*353c0*/ 	.byte	0x0a, 0x00
	.type		$str,@object
	.size		$str,($str$1 - $str)
$str:
        /*353c2*/ 	.byte	0x25, 0x64, 0x00
	.type		$str$1,@object
	.size		$str$1,(.L_10 - $str$1)
$str$1:
        /*353c5*/ 	.byte	0x2c, 0x20, 0x25, 0x64, 0x00
.L_10:


//--------------------- .nv.shared.reserved.0     --------------------------
	.section	.nv.shared.reserved.0,"aw",@nobits
	.weak		__nv_reservedSMEM_offset_0_alias
	.size		__nv_reservedSMEM_offset_0_alias, 0, 64
	.other		__nv_reservedSMEM_offset_0_alias,@"STO_CUDA_RESERVED_SHARED STV_DEFAULT"
__nv_reservedSMEM_offset_0_alias:
	.zero		0
	.zero		64


//--------------------- .nv.constant0._Z7get_setPKfPfi --------------------------
	.section	.nv.constant0._Z7get_setPKfPfi,"a",@progbits
	.sectionflags	@""
	.align	4
.nv.constant0._Z7get_setPKfPfi:
	.zero		916


//--------------------- SYMBOLS --------------------------

	.type		.nv.reservedSmem.offset0,@object
	.size		.nv.reservedSmem.offset0,0x4
	.type		vprintf,@function
